//
// Generated by NVIDIA NVVM Compiler
//
// Compiler Build ID: CL-36424714
// Cuda compilation tools, release 13.0, V13.0.88
// Based on NVVM 20.0.0
//

.version 9.0
.target sm_100
.address_size 64

	// .globl	_Z15KerneljumpFloodiiPK6float2PiS2_iS2_

.visible .entry _Z15KerneljumpFloodiiPK6float2PiS2_iS2_(
	.param .u32 _Z15KerneljumpFloodiiPK6float2PiS2_iS2__param_0,
	.param .u32 _Z15KerneljumpFloodiiPK6float2PiS2_iS2__param_1,
	.param .u64 .ptr .align 1 _Z15KerneljumpFloodiiPK6float2PiS2_iS2__param_2,
	.param .u64 .ptr .align 1 _Z15KerneljumpFloodiiPK6float2PiS2_iS2__param_3,
	.param .u64 .ptr .align 1 _Z15KerneljumpFloodiiPK6float2PiS2_iS2__param_4,
	.param .u32 _Z15KerneljumpFloodiiPK6float2PiS2_iS2__param_5,
	.param .u64 .ptr .align 1 _Z15KerneljumpFloodiiPK6float2PiS2_iS2__param_6
)
{
	.reg .pred 	%p<61>;
	.reg .b32 	%r<51>;
	.reg .b32 	%f<129>;
	.reg .b64 	%rd<45>;

	ld.param.u32 	%r26, [_Z15KerneljumpFloodiiPK6float2PiS2_iS2__param_0];
	ld.param.u32 	%r27, [_Z15KerneljumpFloodiiPK6float2PiS2_iS2__param_1];
	ld.param.u64 	%rd13, [_Z15KerneljumpFloodiiPK6float2PiS2_iS2__param_2];
	ld.param.u64 	%rd14, [_Z15KerneljumpFloodiiPK6float2PiS2_iS2__param_3];
	ld.param.u64 	%rd15, [_Z15KerneljumpFloodiiPK6float2PiS2_iS2__param_4];
	ld.param.u32 	%r28, [_Z15KerneljumpFloodiiPK6float2PiS2_iS2__param_5];
	ld.param.u64 	%rd16, [_Z15KerneljumpFloodiiPK6float2PiS2_iS2__param_6];
	cvta.to.global.u64 	%rd1, %rd13;
	cvta.to.global.u64 	%rd2, %rd15;
	cvta.to.global.u64 	%rd3, %rd16;
	cvta.to.global.u64 	%rd17, %rd14;
	mov.u32 	%r29, %tid.x;
	mov.u32 	%r30, %ctaid.x;
	mov.u32 	%r31, %ntid.x;
	mad.lo.s32 	%r1, %r30, %r31, %r29;
	mov.u32 	%r32, %tid.y;
	mov.u32 	%r33, %ctaid.y;
	mov.u32 	%r34, %ntid.y;
	mad.lo.s32 	%r2, %r33, %r34, %r32;
	mul.lo.s32 	%r3, %r2, %r26;
	add.s32 	%r4, %r3, %r1;
	mul.wide.s32 	%rd18, %r4, 4;
	add.s64 	%rd19, %rd17, %rd18;
	ld.global.u32 	%r5, [%rd19];
	setp.lt.s32 	%p6, %r5, 0;
	@%p6 bra 	$L__BB0_65;
	mul.wide.u32 	%rd20, %r5, 8;
	add.s64 	%rd4, %rd1, %rd20;
	sub.s32 	%r6, %r1, %r28;
	sub.s32 	%r7, %r2, %r28;
	setp.gt.s32 	%p7, %r6, -1;
	setp.lt.s32 	%p8, %r6, %r26;
	and.pred  	%p1, %p7, %p8;
	setp.gt.s32 	%p9, %r7, -1;
	setp.lt.s32 	%p10, %r7, %r27;
	and.pred  	%p2, %p9, %p10;
	and.pred  	%p12, %p1, %p2;
	not.pred 	%p13, %p12;
	@%p13 bra 	$L__BB0_9;
	mad.lo.s32 	%r8, %r7, %r26, %r6;
$L__BB0_3:
	atom.relaxed.global.cas.b32 	%r35, [%rd3], -1, %r8;
	setp.eq.s32 	%p14, %r35, %r8;
	@%p14 bra 	$L__BB0_3;
	mul.wide.s32 	%rd21, %r8, 4;
	add.s64 	%rd5, %rd2, %rd21;
	ld.global.u32 	%r9, [%rd5];
	setp.gt.s32 	%p15, %r9, -1;
	@%p15 bra 	$L__BB0_6;
	st.global.u32 	[%rd5], %r5;
	bra.uni 	$L__BB0_8;
$L__BB0_6:
	cvt.rn.f32.u32 	%f1, %r6;
	add.f32 	%f2, %f1, 0f3F000000;
	cvt.rn.f32.u32 	%f3, %r7;
	add.f32 	%f4, %f3, 0f3F000000;
	ld.global.v2.f32 	{%f5, %f6}, [%rd4];
	sub.f32 	%f7, %f5, %f2;
	sub.f32 	%f8, %f6, %f4;
	mul.f32 	%f9, %f8, %f8;
	fma.rn.f32 	%f10, %f7, %f7, %f9;
	mul.wide.u32 	%rd22, %r9, 8;
	add.s64 	%rd23, %rd1, %rd22;
	ld.global.v2.f32 	{%f11, %f12}, [%rd23];
	sub.f32 	%f13, %f11, %f2;
	sub.f32 	%f14, %f12, %f4;
	mul.f32 	%f15, %f14, %f14;
	fma.rn.f32 	%f16, %f13, %f13, %f15;
	setp.geu.f32 	%p16, %f10, %f16;
	@%p16 bra 	$L__BB0_8;
	st.global.u32 	[%rd5], %r5;
$L__BB0_8:
	atom.global.exch.b32 	%r36, [%rd3], -1;
$L__BB0_9:
	setp.gt.s32 	%p17, %r1, -1;
	setp.lt.s32 	%p18, %r1, %r26;
	and.pred  	%p3, %p17, %p18;
	and.pred  	%p19, %p3, %p2;
	not.pred 	%p20, %p19;
	@%p20 bra 	$L__BB0_17;
	mad.lo.s32 	%r10, %r7, %r26, %r1;
$L__BB0_11:
	atom.relaxed.global.cas.b32 	%r37, [%rd3], -1, %r10;
	setp.eq.s32 	%p21, %r37, %r10;
	@%p21 bra 	$L__BB0_11;
	mul.wide.s32 	%rd24, %r10, 4;
	add.s64 	%rd6, %rd2, %rd24;
	ld.global.u32 	%r11, [%rd6];
	setp.lt.s32 	%p22, %r11, 0;
	@%p22 bra 	$L__BB0_15;
	cvt.rn.f32.u32 	%f17, %r1;
	add.f32 	%f18, %f17, 0f3F000000;
	cvt.rn.f32.u32 	%f19, %r7;
	add.f32 	%f20, %f19, 0f3F000000;
	ld.global.v2.f32 	{%f21, %f22}, [%rd4];
	sub.f32 	%f23, %f21, %f18;
	sub.f32 	%f24, %f22, %f20;
	mul.f32 	%f25, %f24, %f24;
	fma.rn.f32 	%f26, %f23, %f23, %f25;
	mul.wide.u32 	%rd25, %r11, 8;
	add.s64 	%rd26, %rd1, %rd25;
	ld.global.v2.f32 	{%f27, %f28}, [%rd26];
	sub.f32 	%f29, %f27, %f18;
	sub.f32 	%f30, %f28, %f20;
	mul.f32 	%f31, %f30, %f30;
	fma.rn.f32 	%f32, %f29, %f29, %f31;
	setp.geu.f32 	%p23, %f26, %f32;
	@%p23 bra 	$L__BB0_16;
	st.global.u32 	[%rd6], %r5;
	bra.uni 	$L__BB0_16;
$L__BB0_15:
	st.global.u32 	[%rd6], %r5;
$L__BB0_16:
	atom.global.exch.b32 	%r38, [%rd3], -1;
$L__BB0_17:
	add.s32 	%r12, %r28, %r1;
	setp.gt.s32 	%p24, %r12, -1;
	setp.lt.s32 	%p25, %r12, %r26;
	and.pred  	%p4, %p24, %p25;
	and.pred  	%p26, %p4, %p2;
	not.pred 	%p27, %p26;
	@%p27 bra 	$L__BB0_25;
	mad.lo.s32 	%r13, %r7, %r26, %r12;
$L__BB0_19:
	atom.relaxed.global.cas.b32 	%r39, [%rd3], -1, %r13;
	setp.eq.s32 	%p28, %r39, %r13;
	@%p28 bra 	$L__BB0_19;
	mul.wide.s32 	%rd27, %r13, 4;
	add.s64 	%rd7, %rd2, %rd27;
	ld.global.u32 	%r14, [%rd7];
	setp.lt.s32 	%p29, %r14, 0;
	@%p29 bra 	$L__BB0_23;
	cvt.rn.f32.u32 	%f33, %r12;
	add.f32 	%f34, %f33, 0f3F000000;
	cvt.rn.f32.u32 	%f35, %r7;
	add.f32 	%f36, %f35, 0f3F000000;
	ld.global.v2.f32 	{%f37, %f38}, [%rd4];
	sub.f32 	%f39, %f37, %f34;
	sub.f32 	%f40, %f38, %f36;
	mul.f32 	%f41, %f40, %f40;
	fma.rn.f32 	%f42, %f39, %f39, %f41;
	mul.wide.u32 	%rd28, %r14, 8;
	add.s64 	%rd29, %rd1, %rd28;
	ld.global.v2.f32 	{%f43, %f44}, [%rd29];
	sub.f32 	%f45, %f43, %f34;
	sub.f32 	%f46, %f44, %f36;
	mul.f32 	%f47, %f46, %f46;
	fma.rn.f32 	%f48, %f45, %f45, %f47;
	setp.geu.f32 	%p30, %f42, %f48;
	@%p30 bra 	$L__BB0_24;
	st.global.u32 	[%rd7], %r5;
	bra.uni 	$L__BB0_24;
$L__BB0_23:
	st.global.u32 	[%rd7], %r5;
$L__BB0_24:
	atom.global.exch.b32 	%r40, [%rd3], -1;
$L__BB0_25:
	setp.ge.s32 	%p31, %r2, %r27;
	not.pred 	%p32, %p1;
	or.pred  	%p33, %p32, %p31;
	@%p33 bra 	$L__BB0_33;
	add.s32 	%r15, %r3, %r6;
$L__BB0_27:
	atom.relaxed.global.cas.b32 	%r41, [%rd3], -1, %r15;
	setp.eq.s32 	%p34, %r41, %r15;
	@%p34 bra 	$L__BB0_27;
	mul.wide.s32 	%rd30, %r15, 4;
	add.s64 	%rd8, %rd2, %rd30;
	ld.global.u32 	%r16, [%rd8];
	setp.lt.s32 	%p35, %r16, 0;
	@%p35 bra 	$L__BB0_31;
	cvt.rn.f32.u32 	%f49, %r6;
	add.f32 	%f50, %f49, 0f3F000000;
	cvt.rn.f32.u32 	%f51, %r2;
	add.f32 	%f52, %f51, 0f3F000000;
	ld.global.v2.f32 	{%f53, %f54}, [%rd4];
	sub.f32 	%f55, %f53, %f50;
	sub.f32 	%f56, %f54, %f52;
	mul.f32 	%f57, %f56, %f56;
	fma.rn.f32 	%f58, %f55, %f55, %f57;
	mul.wide.u32 	%rd31, %r16, 8;
	add.s64 	%rd32, %rd1, %rd31;
	ld.global.v2.f32 	{%f59, %f60}, [%rd32];
	sub.f32 	%f61, %f59, %f50;
	sub.f32 	%f62, %f60, %f52;
	mul.f32 	%f63, %f62, %f62;
	fma.rn.f32 	%f64, %f61, %f61, %f63;
	setp.geu.f32 	%p36, %f58, %f64;
	@%p36 bra 	$L__BB0_32;
	st.global.u32 	[%rd8], %r5;
	bra.uni 	$L__BB0_32;
$L__BB0_31:
	st.global.u32 	[%rd8], %r5;
$L__BB0_32:
	atom.global.exch.b32 	%r42, [%rd3], -1;
$L__BB0_33:
	setp.ge.s32 	%p37, %r2, %r27;
	not.pred 	%p38, %p4;
	or.pred  	%p39, %p38, %p37;
	@%p39 bra 	$L__BB0_41;
	add.s32 	%r17, %r4, %r28;
$L__BB0_35:
	atom.relaxed.global.cas.b32 	%r43, [%rd3], -1, %r17;
	setp.eq.s32 	%p40, %r43, %r17;
	@%p40 bra 	$L__BB0_35;
	mul.wide.s32 	%rd33, %r17, 4;
	add.s64 	%rd9, %rd2, %rd33;
	ld.global.u32 	%r18, [%rd9];
	setp.lt.s32 	%p41, %r18, 0;
	@%p41 bra 	$L__BB0_39;
	cvt.rn.f32.u32 	%f65, %r12;
	add.f32 	%f66, %f65, 0f3F000000;
	cvt.rn.f32.u32 	%f67, %r2;
	add.f32 	%f68, %f67, 0f3F000000;
	ld.global.v2.f32 	{%f69, %f70}, [%rd4];
	sub.f32 	%f71, %f69, %f66;
	sub.f32 	%f72, %f70, %f68;
	mul.f32 	%f73, %f72, %f72;
	fma.rn.f32 	%f74, %f71, %f71, %f73;
	mul.wide.u32 	%rd34, %r18, 8;
	add.s64 	%rd35, %rd1, %rd34;
	ld.global.v2.f32 	{%f75, %f76}, [%rd35];
	sub.f32 	%f77, %f75, %f66;
	sub.f32 	%f78, %f76, %f68;
	mul.f32 	%f79, %f78, %f78;
	fma.rn.f32 	%f80, %f77, %f77, %f79;
	setp.geu.f32 	%p42, %f74, %f80;
	@%p42 bra 	$L__BB0_40;
	st.global.u32 	[%rd9], %r5;
	bra.uni 	$L__BB0_40;
$L__BB0_39:
	st.global.u32 	[%rd9], %r5;
$L__BB0_40:
	atom.global.exch.b32 	%r44, [%rd3], -1;
$L__BB0_41:
	add.s32 	%r19, %r28, %r2;
	setp.gt.s32 	%p43, %r19, -1;
	setp.lt.s32 	%p44, %r19, %r27;
	and.pred  	%p5, %p43, %p44;
	and.pred  	%p46, %p1, %p5;
	not.pred 	%p47, %p46;
	@%p47 bra 	$L__BB0_49;
	mad.lo.s32 	%r20, %r19, %r26, %r6;
$L__BB0_43:
	atom.relaxed.global.cas.b32 	%r45, [%rd3], -1, %r20;
	setp.eq.s32 	%p48, %r45, %r20;
	@%p48 bra 	$L__BB0_43;
	mul.wide.s32 	%rd36, %r20, 4;
	add.s64 	%rd10, %rd2, %rd36;
	ld.global.u32 	%r21, [%rd10];
	setp.lt.s32 	%p49, %r21, 0;
	@%p49 bra 	$L__BB0_47;
	cvt.rn.f32.u32 	%f81, %r6;
	add.f32 	%f82, %f81, 0f3F000000;
	cvt.rn.f32.u32 	%f83, %r19;
	add.f32 	%f84, %f83, 0f3F000000;
	ld.global.v2.f32 	{%f85, %f86}, [%rd4];
	sub.f32 	%f87, %f85, %f82;
	sub.f32 	%f88, %f86, %f84;
	mul.f32 	%f89, %f88, %f88;
	fma.rn.f32 	%f90, %f87, %f87, %f89;
	mul.wide.u32 	%rd37, %r21, 8;
	add.s64 	%rd38, %rd1, %rd37;
	ld.global.v2.f32 	{%f91, %f92}, [%rd38];
	sub.f32 	%f93, %f91, %f82;
	sub.f32 	%f94, %f92, %f84;
	mul.f32 	%f95, %f94, %f94;
	fma.rn.f32 	%f96, %f93, %f93, %f95;
	setp.geu.f32 	%p50, %f90, %f96;
	@%p50 bra 	$L__BB0_48;
	st.global.u32 	[%rd10], %r5;
	bra.uni 	$L__BB0_48;
$L__BB0_47:
	st.global.u32 	[%rd10], %r5;
$L__BB0_48:
	atom.global.exch.b32 	%r46, [%rd3], -1;
$L__BB0_49:
	and.pred  	%p51, %p3, %p5;
	not.pred 	%p52, %p51;
	@%p52 bra 	$L__BB0_57;
	mad.lo.s32 	%r22, %r19, %r26, %r1;
$L__BB0_51:
	atom.relaxed.global.cas.b32 	%r47, [%rd3], -1, %r22;
	setp.eq.s32 	%p53, %r47, %r22;
	@%p53 bra 	$L__BB0_51;
	mul.wide.s32 	%rd39, %r22, 4;
	add.s64 	%rd11, %rd2, %rd39;
	ld.global.u32 	%r23, [%rd11];
	setp.lt.s32 	%p54, %r23, 0;
	@%p54 bra 	$L__BB0_55;
	cvt.rn.f32.u32 	%f97, %r1;
	add.f32 	%f98, %f97, 0f3F000000;
	cvt.rn.f32.u32 	%f99, %r19;
	add.f32 	%f100, %f99, 0f3F000000;
	ld.global.v2.f32 	{%f101, %f102}, [%rd4];
	sub.f32 	%f103, %f101, %f98;
	sub.f32 	%f104, %f102, %f100;
	mul.f32 	%f105, %f104, %f104;
	fma.rn.f32 	%f106, %f103, %f103, %f105;
	mul.wide.u32 	%rd40, %r23, 8;
	add.s64 	%rd41, %rd1, %rd40;
	ld.global.v2.f32 	{%f107, %f108}, [%rd41];
	sub.f32 	%f109, %f107, %f98;
	sub.f32 	%f110, %f108, %f100;
	mul.f32 	%f111, %f110, %f110;
	fma.rn.f32 	%f112, %f109, %f109, %f111;
	setp.geu.f32 	%p55, %f106, %f112;
	@%p55 bra 	$L__BB0_56;
	st.global.u32 	[%rd11], %r5;
	bra.uni 	$L__BB0_56;
$L__BB0_55:
	st.global.u32 	[%rd11], %r5;
$L__BB0_56:
	atom.global.exch.b32 	%r48, [%rd3], -1;
$L__BB0_57:
	and.pred  	%p56, %p4, %p5;
	not.pred 	%p57, %p56;
	@%p57 bra 	$L__BB0_65;
	mad.lo.s32 	%r24, %r19, %r26, %r12;
$L__BB0_59:
	atom.relaxed.global.cas.b32 	%r49, [%rd3], -1, %r24;
	setp.eq.s32 	%p58, %r49, %r24;
	@%p58 bra 	$L__BB0_59;
	mul.wide.s32 	%rd42, %r24, 4;
	add.s64 	%rd12, %rd2, %rd42;
	ld.global.u32 	%r25, [%rd12];
	setp.lt.s32 	%p59, %r25, 0;
	@%p59 bra 	$L__BB0_63;
	cvt.rn.f32.u32 	%f113, %r12;
	add.f32 	%f114, %f113, 0f3F000000;
	cvt.rn.f32.u32 	%f115, %r19;
	add.f32 	%f116, %f115, 0f3F000000;
	ld.global.v2.f32 	{%f117, %f118}, [%rd4];
	sub.f32 	%f119, %f117, %f114;
	sub.f32 	%f120, %f118, %f116;
	mul.f32 	%f121, %f120, %f120;
	fma.rn.f32 	%f122, %f119, %f119, %f121;
	mul.wide.u32 	%rd43, %r25, 8;
	add.s64 	%rd44, %rd1, %rd43;
	ld.global.v2.f32 	{%f123, %f124}, [%rd44];
	sub.f32 	%f125, %f123, %f114;
	sub.f32 	%f126, %f124, %f116;
	mul.f32 	%f127, %f126, %f126;
	fma.rn.f32 	%f128, %f125, %f125, %f127;
	setp.geu.f32 	%p60, %f122, %f128;
	@%p60 bra 	$L__BB0_64;
	st.global.u32 	[%rd12], %r5;
	bra.uni 	$L__BB0_64;
$L__BB0_63:
	st.global.u32 	[%rd12], %r5;
$L__BB0_64:
	atom.global.exch.b32 	%r50, [%rd3], -1;
$L__BB0_65:
	ret;

}
	// .globl	_Z4drawP7mypointPfS1_ii
.visible .entry _Z4drawP7mypointPfS1_ii(
	.param .u64 .ptr .align 1 _Z4drawP7mypointPfS1_ii_param_0,
	.param .u64 .ptr .align 1 _Z4drawP7mypointPfS1_ii_param_1,
	.param .u64 .ptr .align 1 _Z4drawP7mypointPfS1_ii_param_2,
	.param .u32 _Z4drawP7mypointPfS1_ii_param_3,
	.param .u32 _Z4drawP7mypointPfS1_ii_param_4
)
{
	.reg .pred 	%p<26>;
	.reg .b16 	%rs<10>;
	.reg .b32 	%r<69>;
	.reg .b32 	%f<121>;
	.reg .b64 	%rd<26>;

	ld.param.u64 	%rd10, [_Z4drawP7mypointPfS1_ii_param_0];
	ld.param.u64 	%rd11, [_Z4drawP7mypointPfS1_ii_param_1];
	ld.param.u64 	%rd12, [_Z4drawP7mypointPfS1_ii_param_2];
	ld.param.u32 	%r25, [_Z4drawP7mypointPfS1_ii_param_3];
	ld.param.u32 	%r26, [_Z4drawP7mypointPfS1_ii_param_4];
	cvta.to.global.u64 	%rd1, %rd12;
	cvta.to.global.u64 	%rd2, %rd11;
	mov.u32 	%r1, %tid.x;
	mov.u32 	%r2, %ctaid.x;
	ld.global.f32 	%f11, [%rd2];
	cvt.rn.f32.u32 	%f1, %r1;
	sub.f32 	%f12, %f11, %f1;
	ld.global.f32 	%f13, [%rd1];
	cvt.rn.f32.u32 	%f2, %r2;
	sub.f32 	%f14, %f13, %f2;
	mul.f32 	%f15, %f14, %f14;
	fma.rn.f32 	%f118, %f12, %f12, %f15;
	setp.lt.s32 	%p1, %r25, 1;
	mov.b32 	%r68, 0;
	@%p1 bra 	$L__BB1_12;
	and.b32  	%r3, %r25, 7;
	setp.lt.u32 	%p2, %r25, 8;
	mov.b32 	%r63, 0;
	mov.u32 	%r68, %r63;
	@%p2 bra 	$L__BB1_4;
	and.b32  	%r63, %r25, 2147483640;
	add.s64 	%rd25, %rd2, 16;
	add.s64 	%rd24, %rd1, 16;
	mov.b32 	%r57, 0;
	mov.u32 	%r68, %r57;
$L__BB1_3:
	.pragma "nounroll";
	ld.global.f32 	%f16, [%rd25+-16];
	sub.f32 	%f17, %f16, %f1;
	ld.global.f32 	%f18, [%rd24+-16];
	sub.f32 	%f19, %f18, %f2;
	mul.f32 	%f20, %f19, %f19;
	fma.rn.f32 	%f21, %f17, %f17, %f20;
	setp.lt.f32 	%p3, %f21, %f118;
	selp.b32 	%r31, %r57, %r68, %p3;
	selp.f32 	%f22, %f21, %f118, %p3;
	ld.global.f32 	%f23, [%rd25+-12];
	sub.f32 	%f24, %f23, %f1;
	ld.global.f32 	%f25, [%rd24+-12];
	sub.f32 	%f26, %f25, %f2;
	mul.f32 	%f27, %f26, %f26;
	fma.rn.f32 	%f28, %f24, %f24, %f27;
	setp.lt.f32 	%p4, %f28, %f22;
	add.s32 	%r32, %r57, 1;
	selp.b32 	%r33, %r32, %r31, %p4;
	selp.f32 	%f29, %f28, %f22, %p4;
	ld.global.f32 	%f30, [%rd25+-8];
	sub.f32 	%f31, %f30, %f1;
	ld.global.f32 	%f32, [%rd24+-8];
	sub.f32 	%f33, %f32, %f2;
	mul.f32 	%f34, %f33, %f33;
	fma.rn.f32 	%f35, %f31, %f31, %f34;
	setp.lt.f32 	%p5, %f35, %f29;
	add.s32 	%r34, %r57, 2;
	selp.b32 	%r35, %r34, %r33, %p5;
	selp.f32 	%f36, %f35, %f29, %p5;
	ld.global.f32 	%f37, [%rd25+-4];
	sub.f32 	%f38, %f37, %f1;
	ld.global.f32 	%f39, [%rd24+-4];
	sub.f32 	%f40, %f39, %f2;
	mul.f32 	%f41, %f40, %f40;
	fma.rn.f32 	%f42, %f38, %f38, %f41;
	setp.lt.f32 	%p6, %f42, %f36;
	add.s32 	%r36, %r57, 3;
	selp.b32 	%r37, %r36, %r35, %p6;
	selp.f32 	%f43, %f42, %f36, %p6;
	ld.global.f32 	%f44, [%rd25];
	sub.f32 	%f45, %f44, %f1;
	ld.global.f32 	%f46, [%rd24];
	sub.f32 	%f47, %f46, %f2;
	mul.f32 	%f48, %f47, %f47;
	fma.rn.f32 	%f49, %f45, %f45, %f48;
	setp.lt.f32 	%p7, %f49, %f43;
	add.s32 	%r38, %r57, 4;
	selp.b32 	%r39, %r38, %r37, %p7;
	selp.f32 	%f50, %f49, %f43, %p7;
	ld.global.f32 	%f51, [%rd25+4];
	sub.f32 	%f52, %f51, %f1;
	ld.global.f32 	%f53, [%rd24+4];
	sub.f32 	%f54, %f53, %f2;
	mul.f32 	%f55, %f54, %f54;
	fma.rn.f32 	%f56, %f52, %f52, %f55;
	setp.lt.f32 	%p8, %f56, %f50;
	add.s32 	%r40, %r57, 5;
	selp.b32 	%r41, %r40, %r39, %p8;
	selp.f32 	%f57, %f56, %f50, %p8;
	ld.global.f32 	%f58, [%rd25+8];
	sub.f32 	%f59, %f58, %f1;
	ld.global.f32 	%f60, [%rd24+8];
	sub.f32 	%f61, %f60, %f2;
	mul.f32 	%f62, %f61, %f61;
	fma.rn.f32 	%f63, %f59, %f59, %f62;
	setp.lt.f32 	%p9, %f63, %f57;
	add.s32 	%r42, %r57, 6;
	selp.b32 	%r43, %r42, %r41, %p9;
	selp.f32 	%f64, %f63, %f57, %p9;
	ld.global.f32 	%f65, [%rd25+12];
	sub.f32 	%f66, %f65, %f1;
	ld.global.f32 	%f67, [%rd24+12];
	sub.f32 	%f68, %f67, %f2;
	mul.f32 	%f69, %f68, %f68;
	fma.rn.f32 	%f70, %f66, %f66, %f69;
	setp.lt.f32 	%p10, %f70, %f64;
	add.s32 	%r44, %r57, 7;
	selp.b32 	%r68, %r44, %r43, %p10;
	selp.f32 	%f118, %f70, %f64, %p10;
	add.s64 	%rd25, %rd25, 32;
	add.s64 	%rd24, %rd24, 32;
	add.s32 	%r57, %r57, 8;
	setp.ne.s32 	%p11, %r57, %r63;
	@%p11 bra 	$L__BB1_3;
$L__BB1_4:
	setp.eq.s32 	%p12, %r3, 0;
	@%p12 bra 	$L__BB1_12;
	and.b32  	%r12, %r25, 3;
	setp.lt.u32 	%p13, %r3, 4;
	@%p13 bra 	$L__BB1_7;
	mul.wide.u32 	%rd13, %r63, 4;
	add.s64 	%rd14, %rd2, %rd13;
	ld.global.f32 	%f71, [%rd14];
	sub.f32 	%f72, %f71, %f1;
	add.s64 	%rd15, %rd1, %rd13;
	ld.global.f32 	%f73, [%rd15];
	sub.f32 	%f74, %f73, %f2;
	mul.f32 	%f75, %f74, %f74;
	fma.rn.f32 	%f76, %f72, %f72, %f75;
	setp.lt.f32 	%p14, %f76, %f118;
	selp.b32 	%r46, %r63, %r68, %p14;
	selp.f32 	%f77, %f76, %f118, %p14;
	add.s32 	%r47, %r63, 1;
	ld.global.f32 	%f78, [%rd14+4];
	sub.f32 	%f79, %f78, %f1;
	ld.global.f32 	%f80, [%rd15+4];
	sub.f32 	%f81, %f80, %f2;
	mul.f32 	%f82, %f81, %f81;
	fma.rn.f32 	%f83, %f79, %f79, %f82;
	setp.lt.f32 	%p15, %f83, %f77;
	selp.b32 	%r48, %r47, %r46, %p15;
	selp.f32 	%f84, %f83, %f77, %p15;
	add.s32 	%r49, %r63, 2;
	ld.global.f32 	%f85, [%rd14+8];
	sub.f32 	%f86, %f85, %f1;
	ld.global.f32 	%f87, [%rd15+8];
	sub.f32 	%f88, %f87, %f2;
	mul.f32 	%f89, %f88, %f88;
	fma.rn.f32 	%f90, %f86, %f86, %f89;
	setp.lt.f32 	%p16, %f90, %f84;
	selp.b32 	%r50, %r49, %r48, %p16;
	selp.f32 	%f91, %f90, %f84, %p16;
	add.s32 	%r51, %r63, 3;
	ld.global.f32 	%f92, [%rd14+12];
	sub.f32 	%f93, %f92, %f1;
	ld.global.f32 	%f94, [%rd15+12];
	sub.f32 	%f95, %f94, %f2;
	mul.f32 	%f96, %f95, %f95;
	fma.rn.f32 	%f97, %f93, %f93, %f96;
	setp.lt.f32 	%p17, %f97, %f91;
	selp.b32 	%r68, %r51, %r50, %p17;
	selp.f32 	%f118, %f97, %f91, %p17;
	add.s32 	%r63, %r63, 4;
$L__BB1_7:
	setp.eq.s32 	%p18, %r12, 0;
	@%p18 bra 	$L__BB1_12;
	setp.eq.s32 	%p19, %r12, 1;
	@%p19 bra 	$L__BB1_10;
	mul.wide.u32 	%rd16, %r63, 4;
	add.s64 	%rd17, %rd2, %rd16;
	ld.global.f32 	%f98, [%rd17];
	sub.f32 	%f99, %f98, %f1;
	add.s64 	%rd18, %rd1, %rd16;
	ld.global.f32 	%f100, [%rd18];
	sub.f32 	%f101, %f100, %f2;
	mul.f32 	%f102, %f101, %f101;
	fma.rn.f32 	%f103, %f99, %f99, %f102;
	setp.lt.f32 	%p20, %f103, %f118;
	selp.b32 	%r53, %r63, %r68, %p20;
	selp.f32 	%f104, %f103, %f118, %p20;
	add.s32 	%r54, %r63, 1;
	ld.global.f32 	%f105, [%rd17+4];
	sub.f32 	%f106, %f105, %f1;
	ld.global.f32 	%f107, [%rd18+4];
	sub.f32 	%f108, %f107, %f2;
	mul.f32 	%f109, %f108, %f108;
	fma.rn.f32 	%f110, %f106, %f106, %f109;
	setp.lt.f32 	%p21, %f110, %f104;
	selp.b32 	%r68, %r54, %r53, %p21;
	selp.f32 	%f118, %f110, %f104, %p21;
	add.s32 	%r63, %r63, 2;
$L__BB1_10:
	and.b32  	%r55, %r25, 1;
	setp.eq.b32 	%p22, %r55, 1;
	not.pred 	%p23, %p22;
	@%p23 bra 	$L__BB1_12;
	mul.wide.u32 	%rd19, %r63, 4;
	add.s64 	%rd20, %rd2, %rd19;
	ld.global.f32 	%f111, [%rd20];
	sub.f32 	%f112, %f111, %f1;
	add.s64 	%rd21, %rd1, %rd19;
	ld.global.f32 	%f113, [%rd21];
	sub.f32 	%f114, %f113, %f2;
	mul.f32 	%f115, %f114, %f114;
	fma.rn.f32 	%f116, %f112, %f112, %f115;
	setp.lt.f32 	%p24, %f116, %f118;
	selp.b32 	%r68, %r63, %r68, %p24;
$L__BB1_12:
	mad.lo.s32 	%r56, %r26, %r2, %r1;
	cvta.to.global.u64 	%rd22, %rd10;
	mul.wide.s32 	%rd23, %r56, 4;
	add.s64 	%rd9, %rd22, %rd23;
	mov.b16 	%rs3, 0;
	st.global.u8 	[%rd9], %rs3;
	setp.gt.u32 	%p25, %r68, 249;
	@%p25 bra 	$L__BB1_14;
	cvt.u16.u32 	%rs7, %r68;
	add.s16 	%rs8, %rs7, 1;
	st.global.u8 	[%rd9+1], %rs8;
	mov.b16 	%rs9, 0;
	bra.uni 	$L__BB1_15;
$L__BB1_14:
	mov.b16 	%rs4, 0;
	st.global.u8 	[%rd9+1], %rs4;
	cvt.u16.u32 	%rs5, %r68;
	add.s16 	%rs9, %rs5, 7;
$L__BB1_15:
	st.global.u8 	[%rd9+2], %rs9;
	ret;

}


// ===== COMPILED SASS (sm_100) =====

	.target	sm_100

	.elftype	@"ET_EXEC"


//--------------------- .note.nv.tkinfo           --------------------------
	.section	.note.nv.tkinfo,"",@"SHT_NOTE"
	.sectionflags	@"SHF_NOTE_NV_TKINFO"
	.tkinfo
        /*0018*/ 	.word	0x00000002
        /*0030*/ 	.string	""
        /*0030*/ 	.string	"ptxas"
        /*0030*/ 	.string	"Cuda compilation tools, release 13.0, V13.0.88"
        /*0030*/ 	.string	"Build cuda_13.0.r13.0/compiler.36424714_0"
        /*0030*/ 	.string	"-arch sm_100 -m 64 "



//--------------------- .note.nv.cuinfo           --------------------------
	.section	.note.nv.cuinfo,"",@"SHT_NOTE"
	.sectionflags	@"SHF_NOTE_NV_CUINFO"
        /*0018*/ 	.short	0x0002
        /*001a*/ 	.short	0x0064
        /*001c*/ 	.short	0x0082
	.zero		2


//--------------------- .nv.info                  --------------------------
	.section	.nv.info,"",@"SHT_CUDA_INFO"
	.align	4


	//----- nvinfo : EIATTR_REGCOUNT
	.align		4
        /*0000*/ 	.byte	0x04, 0x2f
        /*0002*/ 	.short	(.L_1 - .L_0)
	.align		4
.L_0:
        /*0004*/ 	.word	index@(_Z15KerneljumpFloodiiPK6float2PiS2_iS2_)
        /*0008*/ 	.word	0x0000001a


	//----- nvinfo : EIATTR_FRAME_SIZE
	.align		4
.L_1:
        /*000c*/ 	.byte	0x04, 0x11
        /*000e*/ 	.short	(.L_3 - .L_2)
	.align		4
.L_2:
        /*0010*/ 	.word	index@(_Z15KerneljumpFloodiiPK6float2PiS2_iS2_)
        /*0014*/ 	.word	0x00000000


	//----- nvinfo : EIATTR_REGCOUNT
	.align		4
.L_3:
        /*0018*/ 	.byte	0x04, 0x2f
        /*001a*/ 	.short	(.L_5 - .L_4)
	.align		4
.L_4:
        /*001c*/ 	.word	index@(_Z4drawP7mypointPfS1_ii)
        /*0020*/ 	.word	0x0000001e


	//----- nvinfo : EIATTR_FRAME_SIZE
	.align		4
.L_5:
        /*0024*/ 	.byte	0x04, 0x11
        /*0026*/ 	.short	(.L_7 - .L_6)
	.align		4
.L_6:
        /*0028*/ 	.word	index@(_Z4drawP7mypointPfS1_ii)
        /*002c*/ 	.word	0x00000000


	//----- nvinfo : EIATTR_MIN_STACK_SIZE
	.align		4
.L_7:
        /*0030*/ 	.byte	0x04, 0x12
        /*0032*/ 	.short	(.L_9 - .L_8)
	.align		4
.L_8:
        /*0034*/ 	.word	index@(_Z4drawP7mypointPfS1_ii)
        /*0038*/ 	.word	0x00000000


	//----- nvinfo : EIATTR_MIN_STACK_SIZE
	.align		4
.L_9:
        /*003c*/ 	.byte	0x04, 0x12
        /*003e*/ 	.short	(.L_11 - .L_10)
	.align		4
.L_10:
        /*0040*/ 	.word	index@(_Z15KerneljumpFloodiiPK6float2PiS2_iS2_)
        /*0044*/ 	.word	0x00000000
.L_11:


//--------------------- .nv.compat                --------------------------
	.section	.nv.compat,"",@"SHT_CUDA_COMPAT_INFO"
	.align	4
        /*0000*/ 	.byte	0x02, 0x09, 0x00, 0x00, 0x02, 0x02, 0x01, 0x00, 0x02, 0x05, 0x05, 0x00, 0x03, 0x07, 0x01, 0x01
        /*0010*/ 	.byte	0x02, 0x03, 0x00, 0x00, 0x02, 0x06, 0x01, 0x00, 0x04, 0x0b, 0x08, 0x00, 0x09, 0x00, 0x00, 0x00
        /*0020*/ 	.byte	0x00, 0x00, 0x00, 0x00


//--------------------- .nv.info._Z4drawP7mypointPfS1_ii --------------------------
	.section	.nv.info._Z4drawP7mypointPfS1_ii,"",@"SHT_CUDA_INFO"
	.sectionflags	@""
	.align	4


	//----- nvinfo : EIATTR_CUDA_API_VERSION
	.align		4
        /*0000*/ 	.byte	0x04, 0x37
        /*0002*/ 	.short	(.L_13 - .L_12)
.L_12:
        /*0004*/ 	.word	0x00000082


	//----- nvinfo : EIATTR_KPARAM_INFO
	.align		4
.L_13:
        /*0008*/ 	.byte	0x04, 0x17
        /*000a*/ 	.short	(.L_15 - .L_14)
.L_14:
        /*000c*/ 	.word	0x00000000
        /*0010*/ 	.short	0x0004
        /*0012*/ 	.short	0x001c
        /*0014*/ 	.byte	0x00, 0xf0, 0x11, 0x00


	//----- nvinfo : EIATTR_KPARAM_INFO
	.align		4
.L_15:
        /*0018*/ 	.byte	0x04, 0x17
        /*001a*/ 	.short	(.L_17 - .L_16)
.L_16:
        /*001c*/ 	.word	0x00000000
        /*0020*/ 	.short	0x0003
        /*0022*/ 	.short	0x0018
        /*0024*/ 	.byte	0x00, 0xf0, 0x11, 0x00


	//----- nvinfo : EIATTR_KPARAM_INFO
	.align		4
.L_17:
        /*0028*/ 	.byte	0x04, 0x17
        /*002a*/ 	.short	(.L_19 - .L_18)
.L_18:
        /*002c*/ 	.word	0x00000000
        /*0030*/ 	.short	0x0002
        /*0032*/ 	.short	0x0010
        /*0034*/ 	.byte	0x00, 0xf5, 0x21, 0x00


	//----- nvinfo : EIATTR_KPARAM_INFO
	.align		4
.L_19:
        /*0038*/ 	.byte	0x04, 0x17
        /*003a*/ 	.short	(.L_21 - .L_20)
.L_20:
        /*003c*/ 	.word	0x00000000
        /*0040*/ 	.short	0x0001
        /*0042*/ 	.short	0x0008
        /*0044*/ 	.byte	0x00, 0xf5, 0x21, 0x00


	//----- nvinfo : EIATTR_KPARAM_INFO
	.align		4
.L_21:
        /*0048*/ 	.byte	0x04, 0x17
        /*004a*/ 	.short	(.L_23 - .L_22)
.L_22:
        /*004c*/ 	.word	0x00000000
        /*0050*/ 	.short	0x0000
        /*0052*/ 	.short	0x0000
        /*0054*/ 	.byte	0x00, 0xf5, 0x21, 0x00


	//----- nvinfo : EIATTR_SPARSE_MMA_MASK
	.align		4
.L_23:
        /*0058*/ 	.byte	0x03, 0x50
        /*005a*/ 	.short	0x0000


	//----- nvinfo : EIATTR_MAXREG_COUNT
	.align		4
        /*005c*/ 	.byte	0x03, 0x1b
        /*005e*/ 	.short	0x00ff


	//----- nvinfo : EIATTR_MERCURY_ISA_VERSION
	.align		4
        /*0060*/ 	.byte	0x03, 0x5f
        /*0062*/ 	.short	0x0101


	//----- nvinfo : EIATTR_VRC_CTA_INIT_COUNT
	.align		4
        /*0064*/ 	.byte	0x02, 0x4a
	.zero		1
	.zero		1


	//----- nvinfo : EIATTR_EXIT_INSTR_OFFSETS
	.align		4
        /*0068*/ 	.byte	0x04, 0x1c
        /*006a*/ 	.short	(.L_25 - .L_24)


	//   ....[0]....
.L_24:
        /*006c*/ 	.word	0x00000d70


	//----- nvinfo : EIATTR_CBANK_PARAM_SIZE
	.align		4
.L_25:
        /*0070*/ 	.byte	0x03, 0x19
        /*0072*/ 	.short	0x0020


	//----- nvinfo : EIATTR_PARAM_CBANK
	.align		4
        /*0074*/ 	.byte	0x04, 0x0a
        /*0076*/ 	.short	(.L_27 - .L_26)
	.align		4
.L_26:
        /*0078*/ 	.word	index@(.nv.constant0._Z4drawP7mypointPfS1_ii)
        /*007c*/ 	.short	0x0380
        /*007e*/ 	.short	0x0020


	//----- nvinfo : EIATTR_SW_WAR
	.align		4
.L_27:
        /*0080*/ 	.byte	0x04, 0x36
        /*0082*/ 	.short	(.L_29 - .L_28)
.L_28:
        /*0084*/ 	.word	0x00000008
.L_29:


//--------------------- .nv.info._Z15KerneljumpFloodiiPK6float2PiS2_iS2_ --------------------------
	.section	.nv.info._Z15KerneljumpFloodiiPK6float2PiS2_iS2_,"",@"SHT_CUDA_INFO"
	.sectionflags	@""
	.align	4


	//----- nvinfo : EIATTR_CUDA_API_VERSION
	.align		4
        /*0000*/ 	.byte	0x04, 0x37
        /*0002*/ 	.short	(.L_31 - .L_30)
.L_30:
        /*0004*/ 	.word	0x00000082


	//----- nvinfo : EIATTR_KPARAM_INFO
	.align		4
.L_31:
        /*0008*/ 	.byte	0x04, 0x17
        /*000a*/ 	.short	(.L_33 - .L_32)
.L_32:
        /*000c*/ 	.word	0x00000000
        /*0010*/ 	.short	0x0006
        /*0012*/ 	.short	0x0028
        /*0014*/ 	.byte	0x00, 0xf5, 0x21, 0x00


	//----- nvinfo : EIATTR_KPARAM_INFO
	.align		4
.L_33:
        /*0018*/ 	.byte	0x04, 0x17
        /*001a*/ 	.short	(.L_35 - .L_34)
.L_34:
        /*001c*/ 	.word	0x00000000
        /*0020*/ 	.short	0x0005
        /*0022*/ 	.short	0x0020
        /*0024*/ 	.byte	0x00, 0xf0, 0x11, 0x00


	//----- nvinfo : EIATTR_KPARAM_INFO
	.align		4
.L_35:
        /*0028*/ 	.byte	0x04, 0x17
        /*002a*/ 	.short	(.L_37 - .L_36)
.L_36:
        /*002c*/ 	.word	0x00000000
        /*0030*/ 	.short	0x0004
        /*0032*/ 	.short	0x0018
        /*0034*/ 	.byte	0x00, 0xf5, 0x21, 0x00


	//----- nvinfo : EIATTR_KPARAM_INFO
	.align		4
.L_37:
        /*0038*/ 	.byte	0x04, 0x17
        /*003a*/ 	.short	(.L_39 - .L_38)
.L_38:
        /*003c*/ 	.word	0x00000000
        /*0040*/ 	.short	0x0003
        /*0042*/ 	.short	0x0010
        /*0044*/ 	.byte	0x00, 0xf5, 0x21, 0x00


	//----- nvinfo : EIATTR_KPARAM_INFO
	.align		4
.L_39:
        /*0048*/ 	.byte	0x04, 0x17
        /*004a*/ 	.short	(.L_41 - .L_40)
.L_40:
        /*004c*/ 	.word	0x00000000
        /*0050*/ 	.short	0x0002
        /*0052*/ 	.short	0x0008
        /*0054*/ 	.byte	0x00, 0xf5, 0x21, 0x00


	//----- nvinfo : EIATTR_KPARAM_INFO
	.align		4
.L_41:
        /*0058*/ 	.byte	0x04, 0x17
        /*005a*/ 	.short	(.L_43 - .L_42)
.L_42:
        /*005c*/ 	.word	0x00000000
        /*0060*/ 	.short	0x0001
        /*0062*/ 	.short	0x0004
        /*0064*/ 	.byte	0x00, 0xf0, 0x11, 0x00


	//----- nvinfo : EIATTR_KPARAM_INFO
	.align		4
.L_43:
        /*0068*/ 	.byte	0x04, 0x17
        /*006a*/ 	.short	(.L_45 - .L_44)
.L_44:
        /*006c*/ 	.word	0x00000000
        /*0070*/ 	.short	0x0000
        /*0072*/ 	.short	0x0000
        /*0074*/ 	.byte	0x00, 0xf0, 0x11, 0x00


	//----- nvinfo : EIATTR_SPARSE_MMA_MASK
	.align		4
.L_45:
        /*0078*/ 	.byte	0x03, 0x50
        /*007a*/ 	.short	0x0000


	//----- nvinfo : EIATTR_MAXREG_COUNT
	.align		4
        /*007c*/ 	.byte	0x03, 0x1b
        /*007e*/ 	.short	0x00ff


	//----- nvinfo : EIATTR_MERCURY_ISA_VERSION
	.align		4
        /*0080*/ 	.byte	0x03, 0x5f
        /*0082*/ 	.short	0x0101


	//----- nvinfo : EIATTR_VRC_CTA_INIT_COUNT
	.align		4
        /*0084*/ 	.byte	0x02, 0x4a
	.zero		1
	.zero		1


	//----- nvinfo : EIATTR_EXIT_INSTR_OFFSETS
	.align		4
        /*0088*/ 	.byte	0x04, 0x1c
        /*008a*/ 	.short	(.L_47 - .L_46)


	//   ....[0]....
.L_46:
        /*008c*/ 	.word	0x00000100


	//   ....[1]....
        /*0090*/ 	.word	0x00001480


	//   ....[2]....
        /*0094*/ 	.word	0x000016f0


	//----- nvinfo : EIATTR_CRS_STACK_SIZE
	.align		4
.L_47:
        /*0098*/ 	.byte	0x04, 0x1e
        /*009a*/ 	.short	(.L_49 - .L_48)
.L_48:
        /*009c*/ 	.word	0x00000000


	//----- nvinfo : EIATTR_CBANK_PARAM_SIZE
	.align		4
.L_49:
        /*00a0*/ 	.byte	0x03, 0x19
        /*00a2*/ 	.short	0x0030


	//----- nvinfo : EIATTR_PARAM_CBANK
	.align		4
        /*00a4*/ 	.byte	0x04, 0x0a
        /*00a6*/ 	.short	(.L_51 - .L_50)
	.align		4
.L_50:
        /*00a8*/ 	.word	index@(.nv.constant0._Z15KerneljumpFloodiiPK6float2PiS2_iS2_)
        /*00ac*/ 	.short	0x0380
        /*00ae*/ 	.short	0x0030


	//----- nvinfo : EIATTR_SW_WAR
	.align		4
.L_51:
        /*00b0*/ 	.byte	0x04, 0x36
        /*00b2*/ 	.short	(.L_53 - .L_52)
.L_52:
        /*00b4*/ 	.word	0x00000008
.L_53:


//--------------------- .nv.callgraph             --------------------------
	.section	.nv.callgraph,"",@"SHT_CUDA_CALLGRAPH"
	.align	4
	.sectionentsize	8
	.align		4
        /*0000*/ 	.word	0x00000000
	.align		4
        /*0004*/ 	.word	0xffffffff
	.align		4
        /*0008*/ 	.word	0x00000000
	.align		4
        /*000c*/ 	.word	0xfffffffe
	.align		4
        /*0010*/ 	.word	0x00000000
	.align		4
        /*0014*/ 	.word	0xfffffffd
	.align		4
        /*0018*/ 	.word	0x00000000
	.align		4
        /*001c*/ 	.word	0xfffffffc


//--------------------- .text._Z4drawP7mypointPfS1_ii --------------------------
	.section	.text._Z4drawP7mypointPfS1_ii,"ax",@progbits
	.align	128
        .global         _Z4drawP7mypointPfS1_ii
        .type           _Z4drawP7mypointPfS1_ii,@function
        .size           _Z4drawP7mypointPfS1_ii,(.L_x_60 - _Z4drawP7mypointPfS1_ii)
        .other          _Z4drawP7mypointPfS1_ii,@"STO_CUDA_ENTRY STV_DEFAULT"
_Z4drawP7mypointPfS1_ii:
.text._Z4drawP7mypointPfS1_ii:
[----:B------:R-:W-:Y:S08]  /*0000*/  LDC R1, c[0x0][0x37c] ;  /* 0x0000df00ff017b82 */ /* 0x000ff00000000800 */
[----:B------:R-:W0:Y:S01]  /*0010*/  LDC.64 R4, c[0x0][0x390] ;  /* 0x0000e400ff047b82 */ /* 0x000e220000000a00 */
[----:B------:R-:W0:Y:S07]  /*0020*/  LDCU.64 UR12, c[0x0][0x358] ;  /* 0x00006b00ff0c77ac */ /* 0x000e2e0008000a00 */
[----:B------:R-:W1:Y:S01]  /*0030*/  LDC.64 R2, c[0x0][0x388] ;  /* 0x0000e200ff027b82 */ /* 0x000e620000000a00 */
[----:B------:R-:W2:Y:S01]  /*0040*/  S2R R0, SR_TID.X ;  /* 0x0000000000007919 */ /* 0x000ea20000002100 */
[----:B------:R-:W3:Y:S01]  /*0050*/  LDCU UR8, c[0x0][0x398] ;  /* 0x00007300ff0877ac */ /* 0x000ee20008000800 */
[----:B0-----:R-:W4:Y:S04]  /*0060*/  LDG.E R5, desc[UR12][R4.64] ;  /* 0x0000000c04057981 */ /* 0x001f28000c1e1900 */
[----:B-1----:R-:W5:Y:S01]  /*0070*/  LDG.E R2, desc[UR12][R2.64] ;  /* 0x0000000c02027981 */ /* 0x002f62000c1e1900 */
[----:B------:R-:W0:Y:S01]  /*0080*/  S2UR UR11, SR_CTAID.X ;  /* 0x00000000000b79c3 */ /* 0x000e220000002500 */
[----:B---3--:R-:W-:Y:S01]  /*0090*/  UISETP.GE.AND UP0, UPT, UR8, 0x1, UPT ;  /* 0x000000010800788c */ /* 0x008fe2000bf06270 */
[----:B--2---:R-:W-:-:S02]  /*00a0*/  I2FP.F32.U32 R7, R0 ;  /* 0x0000000000077245 */ /* 0x004fc40000201000 */
[----:B0-----:R-:W-:-:S05]  /*00b0*/  I2FP.F32.U32 R6, UR11 ;  /* 0x0000000b00067c45 */ /* 0x001fca0008201000 */
[----:B----4-:R-:W-:-:S04]  /*00c0*/  FADD R8, R5, -R6 ;  /* 0x8000000605087221 */ /* 0x010fc80000000000 */
[----:B------:R-:W-:Y:S01]  /*00d0*/  FMUL R10, R8, R8 ;  /* 0x00000008080a7220 */ /* 0x000fe20000400000 */
[----:B------:R-:W-:Y:S02]  /*00e0*/  HFMA2 R8, -RZ, RZ, 0, 0 ;  /* 0x00000000ff087431 */ /* 0x000fe400000001ff */
[----:B-----5:R-:W-:-:S04]  /*00f0*/  FADD R9, R2, -R7 ;  /* 0x8000000702097221 */ /* 0x020fc80000000000 */
[----:B------:R-:W-:Y:S01]  /*0100*/  FFMA R10, R9, R9, R10 ;  /* 0x00000009090a7223 */ /* 0x000fe2000000000a */
[----:B------:R-:W-:Y:S06]  /*0110*/  BRA.U !UP0, `(.L_x_0) ;  /* 0x0000000908e47547 */ /* 0x000fec000b800000 */
[----:B------:R-:W-:Y:S01]  /*0120*/  UISETP.GE.U32.AND UP1, UPT, UR8, 0x8, UPT ;  /* 0x000000080800788c */ /* 0x000fe2000bf26070 */
[----:B------:R-:W-:Y:S01]  /*0130*/  CS2R R8, SRZ ;  /* 0x0000000000087805 */ /* 0x000fe2000001ff00 */
[----:B------:R-:W-:-:S04]  /*0140*/  ULOP3.LUT UR9, UR8, 0x7, URZ, 0xc0, !UPT ;  /* 0x0000000708097892 */ /* 0x000fc8000f8ec0ff */
[----:B------:R-:W-:-:S03]  /*0150*/  UISETP.NE.AND UP0, UPT, UR9, URZ, UPT ;  /* 0x000000ff0900728c */ /* 0x000fc6000bf05270 */
[----:B------:R-:W-:Y:S08]  /*0160*/  BRA.U !UP1, `(.L_x_1) ;  /* 0x0000000509747547 */ /* 0x000ff0000b800000 */
[----:B------:R-:W0:Y:S01]  /*0170*/  LDCU.64 UR6, c[0x0][0x388] ;  /* 0x00007100ff0677ac */ /* 0x000e220008000a00 */
[----:B------:R-:W-:Y:S01]  /*0180*/  HFMA2 R8, -RZ, RZ, 0, 0 ;  /* 0x00000000ff087431 */ /* 0x000fe200000001ff */
[----:B------:R-:W-:Y:S01]  /*0190*/  MOV R11, RZ ;  /* 0x000000ff000b7202 */ /* 0x000fe20000000f00 */
[----:B------:R-:W1:Y:S01]  /*01a0*/  LDCU.64 UR4, c[0x0][0x390] ;  /* 0x00007200ff0477ac */ /* 0x000e620008000a00 */
[----:B------:R-:W-:-:S06]  /*01b0*/  ULOP3.LUT UR10, UR8, 0x7ffffff8, URZ, 0xc0, !UPT ;  /* 0x7ffffff8080a7892 */ /* 0x000fcc000f8ec0ff */
[----:B------:R-:W-:Y:S01]  /*01c0*/  MOV R9, UR10 ;  /* 0x0000000a00097c02 */ /* 0x000fe20008000f00 */
[----:B0-----:R-:W-:Y:S02]  /*01d0*/  UIADD3 UR6, UP1, UPT, UR6, 0x10, URZ ;  /* 0x0000001006067890 */ /* 0x001fe4000ff3e0ff */
[----:B-1----:R-:W-:Y:S02]  /*01e0*/  UIADD3 UR4, UP2, UPT, UR4, 0x10, URZ ;  /* 0x0000001004047890 */ /* 0x002fe4000ff5e0ff */
[----:B------:R-:W-:Y:S02]  /*01f0*/  UIADD3.X UR7, UPT, UPT, URZ, UR7, URZ, UP1, !UPT ;  /* 0x00000007ff077290 */ /* 0x000fe40008ffe4ff */
[----:B------:R-:W-:Y:S01]  /*0200*/  MOV R4, UR6 ;  /* 0x0000000600047c02 */ /* 0x000fe20008000f00 */
[----:B------:R-:W-:Y:S01]  /*0210*/  UIADD3.X UR5, UPT, UPT, URZ, UR5, URZ, UP2, !UPT ;  /* 0x00000005ff057290 */ /* 0x000fe200097fe4ff */
[----:B------:R-:W-:Y:S02]  /*0220*/  MOV R2, UR4 ;  /* 0x0000000400027c02 */ /* 0x000fe40008000f00 */
[----:B------:R-:W-:-:S03]  /*0230*/  MOV R5, UR7 ;  /* 0x0000000700057c02 */ /* 0x000fc60008000f00 */
[----:B------:R-:W-:-:S07]  /*0240*/  MOV R3, UR5 ;  /* 0x0000000500037c02 */ /* 0x000fce0008000f00 */
.L_x_2:
[----:B------:R-:W2:Y:S04]  /*0250*/  LDG.E R25, desc[UR12][R2.64+-0x10] ;  /* 0xfffff00c02197981 */ /* 0x000ea8000c1e1900 */
[----:B------:R-:W3:Y:S04]  /*0260*/  LDG.E R22, desc[UR12][R4.64+-0x10] ;  /* 0xfffff00c04167981 */ /* 0x000ee8000c1e1900 */
[----:B------:R-:W4:Y:S04]  /*0270*/  LDG.E R23, desc[UR12][R2.64+-0xc] ;  /* 0xfffff40c02177981 */ /* 0x000f28000c1e1900 */
[----:B------:R-:W5:Y:S04]  /*0280*/  LDG.E R20, desc[UR12][R4.64+-0xc] ;  /* 0xfffff40c04147981 */ /* 0x000f68000c1e1900 */
        /* <DEDUP_REMOVED lines=8> */
[----:B------:R-:W5:Y:S01]  /*0310*/  LDG.E R21, desc[UR12][R2.64+0x8] ;  /* 0x0000080c02157981 */ /* 0x000f62000c1e1900 */
[----:B--2---:R-:W-:Y:S01]  /*0320*/  FADD R25, -R6, R25 ;  /* 0x0000001906197221 */ /* 0x004fe20000000100 */
[----:B---3--:R-:W-:-:S02]  /*0330*/  FADD R27, -R7, R22 ;  /* 0x00000016071b7221 */ /* 0x008fc40000000100 */
[----:B------:R-:W2:Y:S01]  /*0340*/  LDG.E R22, desc[UR12][R4.64+0x8] ;  /* 0x0000080c04167981 */ /* 0x000ea2000c1e1900 */
[----:B------:R-:W-:-:S03]  /*0350*/  FMUL R24, R25, R25 ;  /* 0x0000001919187220 */ /* 0x000fc60000400000 */
[----:B------:R-:W3:Y:S01]  /*0360*/  LDG.E R25, desc[UR12][R2.64+0xc] ;  /* 0x00000c0c02197981 */ /* 0x000ee2000c1e1900 */
[----:B------:R-:W-:-:S03]  /*0370*/  FFMA R27, R27, R27, R24 ;  /* 0x0000001b1b1b7223 */ /* 0x000fc60000000018 */
[----:B------:R0:W3:Y:S01]  /*0380*/  LDG.E R24, desc[UR12][R4.64+0xc] ;  /* 0x00000c0c04187981 */ /* 0x0000e2000c1e1900 */
[C---:B----4-:R-:W-:Y:S01]  /*0390*/  FADD R23, -R6.reuse, R23 ;  /* 0x0000001706177221 */ /* 0x050fe20000000100 */
[----:B-----5:R-:W-:Y:S01]  /*03a0*/  FADD R20, -R7, R20 ;  /* 0x0000001407147221 */ /* 0x020fe20000000100 */
[-C--:B------:R-:W-:Y:S02]  /*03b0*/  FSETP.GEU.AND P4, PT, R27, R10.reuse, PT ;  /* 0x0000000a1b00720b */ /* 0x080fe40003f8e000 */
[----:B------:R-:W-:Y:S01]  /*03c0*/  FMUL R23, R23, R23 ;  /* 0x0000001717177220 */ /* 0x000fe20000400000 */
[----:B------:R-:W-:Y:S01]  /*03d0*/  FADD R13, -R6, R13 ;  /* 0x0000000d060d7221 */ /* 0x000fe20000000100 */
[----:B------:R-:W-:Y:S02]  /*03e0*/  FSEL R27, R27, R10, !P4 ;  /* 0x0000000a1b1b7208 */ /* 0x000fe40006000000 */
[----:B------:R-:W-:Y:S01]  /*03f0*/  FFMA R20, R20, R20, R23 ;  /* 0x0000001414147223 */ /* 0x000fe20000000017 */
[----:B------:R-:W-:Y:S01]  /*0400*/  FADD R12, -R7, R12 ;  /* 0x0000000c070c7221 */ /* 0x000fe20000000100 */
[----:B------:R-:W-:-:S03]  /*0410*/  FMUL R13, R13, R13 ;  /* 0x0000000d0d0d7220 */ /* 0x000fc60000400000 */
[-C--:B------:R-:W-:Y:S01]  /*0420*/  FSETP.GEU.AND P5, PT, R20, R27.reuse, PT ;  /* 0x0000001b1400720b */ /* 0x080fe20003fae000 */
[----:B------:R-:W-:Y:S01]  /*0430*/  FFMA R13, R12, R12, R13 ;  /* 0x0000000c0c0d7223 */ /* 0x000fe2000000000d */
[----:B------:R-:W-:Y:S02]  /*0440*/  FADD R15, -R6, R15 ;  /* 0x0000000f060f7221 */ /* 0x000fe40000000100 */
[----:B------:R-:W-:Y:S01]  /*0450*/  FSEL R20, R20, R27, !P5 ;  /* 0x0000001b14147208 */ /* 0x000fe20006800000 */
[----:B------:R-:W-:Y:S01]  /*0460*/  FADD R14, -R7, R14 ;  /* 0x0000000e070e7221 */ /* 0x000fe20000000100 */
[----:B------:R-:W-:Y:S02]  /*0470*/  FMUL R15, R15, R15 ;  /* 0x0000000f0f0f7220 */ /* 0x000fe40000400000 */
[----:B------:R-:W-:Y:S01]  /*0480*/  FSETP.GEU.AND P3, PT, R13, R20, PT ;  /* 0x000000140d00720b */ /* 0x000fe20003f6e000 */
[----:B------:R-:W-:Y:S01]  /*0490*/  FADD R17, -R6, R17 ;  /* 0x0000001106117221 */ /* 0x000fe20000000100 */
[----:B------:R-:W-:-:S02]  /*04a0*/  FFMA R14, R14, R14, R15 ;  /* 0x0000000e0e0e7223 */ /* 0x000fc4000000000f */
[----:B------:R-:W-:Y:S01]  /*04b0*/  FSEL R13, R13, R20, !P3 ;  /* 0x000000140d0d7208 */ /* 0x000fe20005800000 */
[----:B------:R-:W-:Y:S01]  /*04c0*/  FADD R16, -R7, R16 ;  /* 0x0000001007107221 */ /* 0x000fe20000000100 */
[----:B------:R-:W-:Y:S02]  /*04d0*/  FMUL R17, R17, R17 ;  /* 0x0000001111117220 */ /* 0x000fe40000400000 */
[-C--:B------:R-:W-:Y:S01]  /*04e0*/  FSETP.GEU.AND P2, PT, R14, R13.reuse, PT ;  /* 0x0000000d0e00720b */ /* 0x080fe20003f4e000 */
[----:B------:R-:W-:Y:S01]  /*04f0*/  FADD R19, -R6, R19 ;  /* 0x0000001306137221 */ /* 0x000fe20000000100 */
[----:B------:R-:W-:Y:S02]  /*0500*/  FFMA R16, R16, R16, R17 ;  /* 0x0000001010107223 */ /* 0x000fe40000000011 */
[----:B------:R-:W-:Y:S01]  /*0510*/  FSEL R13, R14, R13, !P2 ;  /* 0x0000000d0e0d7208 */ /* 0x000fe20005000000 */
[----:B------:R-:W-:Y:S01]  /*0520*/  FADD R18, -R7, R18 ;  /* 0x0000001207127221 */ /* 0x000fe20000000100 */
[----:B------:R-:W-:-:S02]  /*0530*/  FMUL R19, R19, R19 ;  /* 0x0000001313137220 */ /* 0x000fc40000400000 */
[-C--:B------:R-:W-:Y:S01]  /*0540*/  FSETP.GEU.AND P0, PT, R16, R13.reuse, PT ;  /* 0x0000000d1000720b */ /* 0x080fe20003f0e000 */
[----:B------:R-:W-:Y:S01]  /*0550*/  FADD R21, -R6, R21 ;  /* 0x0000001506157221 */ /* 0x000fe20000000100 */
[----:B------:R-:W-:Y:S02]  /*0560*/  FFMA R18, R18, R18, R19 ;  /* 0x0000001212127223 */ /* 0x000fe40000000013 */
[----:B------:R-:W-:Y:S01]  /*0570*/  FSEL R13, R16, R13, !P0 ;  /* 0x0000000d100d7208 */ /* 0x000fe20004000000 */
[----:B------:R-:W-:-:S03]  /*0580*/  FMUL R21, R21, R21 ;  /* 0x0000001515157220 */ /* 0x000fc60000400000 */
[----:B------:R-:W-:-:S04]  /*0590*/  FSETP.GEU.AND P1, PT, R18, R13, PT ;  /* 0x0000000d1200720b */ /* 0x000fc80003f2e000 */
[----:B------:R-:W-:Y:S02]  /*05a0*/  FSEL R13, R18, R13, !P1 ;  /* 0x0000000d120d7208 */ /* 0x000fe40004800000 */
[C---:B------:R-:W-:Y:S02]  /*05b0*/  SEL R8, R11.reuse, R8, !P4 ;  /* 0x000000080b087207 */ /* 0x040fe40006000000 */
[C---:B------:R-:W-:Y:S02]  /*05c0*/  @!P5 IADD3 R8, PT, PT, R11.reuse, 0x1, RZ ;  /* 0x000000010b08d810 */ /* 0x040fe40007ffe0ff */
[C---:B------:R-:W-:Y:S02]  /*05d0*/  @!P3 IADD3 R8, PT, PT, R11.reuse, 0x2, RZ ;  /* 0x000000020b08b810 */ /* 0x040fe40007ffe0ff */
[C---:B------:R-:W-:Y:S02]  /*05e0*/  @!P2 IADD3 R8, PT, PT, R11.reuse, 0x3, RZ ;  /* 0x000000030b08a810 */ /* 0x040fe40007ffe0ff */
[----:B------:R-:W-:-:S02]  /*05f0*/  @!P0 IADD3 R8, PT, PT, R11, 0x4, RZ ;  /* 0x000000040b088810 */ /* 0x000fc40007ffe0ff */
[----:B------:R-:W-:Y:S02]  /*0600*/  @!P1 IADD3 R8, PT, PT, R11, 0x5, RZ ;  /* 0x000000050b089810 */ /* 0x000fe40007ffe0ff */
[----:B0-----:R-:W-:Y:S02]  /*0610*/  IADD3 R4, P1, PT, R4, 0x20, RZ ;  /* 0x0000002004047810 */ /* 0x001fe40007f3e0ff */
[----:B------:R-:W-:Y:S02]  /*0620*/  IADD3 R2, P3, PT, R2, 0x20, RZ ;  /* 0x0000002002027810 */ /* 0x000fe40007f7e0ff */
[----:B------:R-:W-:Y:S02]  /*0630*/  IADD3.X R5, PT, PT, RZ, R5, RZ, P1, !PT ;  /* 0x00000005ff057210 */ /* 0x000fe40000ffe4ff */
[----:B------:R-:W-:Y:S01]  /*0640*/  IADD3.X R3, PT, PT, RZ, R3, RZ, P3, !PT ;  /* 0x00000003ff037210 */ /* 0x000fe20001ffe4ff */
[----:B--2---:R-:W-:-:S04]  /*0650*/  FADD R22, -R7, R22 ;  /* 0x0000001607167221 */ /* 0x004fc80000000100 */
[----:B------:R-:W-:Y:S01]  /*0660*/  FFMA R22, R22, R22, R21 ;  /* 0x0000001616167223 */ /* 0x000fe20000000015 */
[----:B---3--:R-:W-:Y:S01]  /*0670*/  FADD R25, -R6, R25 ;  /* 0x0000001906197221 */ /* 0x008fe20000000100 */
[----:B------:R-:W-:-:S03]  /*0680*/  FADD R24, -R7, R24 ;  /* 0x0000001807187221 */ /* 0x000fc60000000100 */
[----:B------:R-:W-:Y:S01]  /*0690*/  FMUL R25, R25, R25 ;  /* 0x0000001919197220 */ /* 0x000fe20000400000 */
[----:B------:R-:W-:-:S03]  /*06a0*/  FSETP.GEU.AND P4, PT, R22, R13, PT ;  /* 0x0000000d1600720b */ /* 0x000fc60003f8e000 */
[----:B------:R-:W-:Y:S01]  /*06b0*/  FFMA R25, R24, R24, R25 ;  /* 0x0000001818197223 */ /* 0x000fe20000000019 */
[----:B------:R-:W-:-:S04]  /*06c0*/  FSEL R10, R22, R13, !P4 ;  /* 0x0000000d160a7208 */ /* 0x000fc80006000000 */
[----:B------:R-:W-:-:S05]  /*06d0*/  FSETP.GEU.AND P2, PT, R25, R10, PT ;  /* 0x0000000a1900720b */ /* 0x000fca0003f4e000 */
[----:B------:R-:W-:-:S08]  /*06e0*/  @!P4 IADD3 R8, PT, PT, R11, 0x6, RZ ;  /* 0x000000060b08c810 */ /* 0x000fd00007ffe0ff */
[C---:B------:R-:W-:Y:S02]  /*06f0*/  @!P2 IADD3 R8, PT, PT, R11.reuse, 0x7, RZ ;  /* 0x000000070b08a810 */ /* 0x040fe40007ffe0ff */
[----:B------:R-:W-:-:S04]  /*0700*/  IADD3 R11, PT, PT, R11, 0x8, RZ ;  /* 0x000000080b0b7810 */ /* 0x000fc80007ffe0ff */
[----:B------:R-:W-:Y:S02]  /*0710*/  ISETP.NE.AND P0, PT, R11, R9, PT ;  /* 0x000000090b00720c */ /* 0x000fe40003f05270 */
[----:B------:R-:W-:-:S11]  /*0720*/  FSEL R10, R25, R10, !P2 ;  /* 0x0000000a190a7208 */ /* 0x000fd60005000000 */
[----:B------:R-:W-:Y:S05]  /*0730*/  @P0 BRA `(.L_x_2) ;  /* 0xfffffff800c40947 */ /* 0x000fea000383ffff */
.L_x_1:
[----:B------:R-:W-:Y:S05]  /*0740*/  BRA.U !UP0, `(.L_x_0) ;  /* 0x0000000508587547 */ /* 0x000fea000b800000 */
[----:B------:R-:W-:Y:S02]  /*0750*/  UISETP.GE.U32.AND UP0, UPT, UR9, 0x4, UPT ;  /* 0x000000040900788c */ /* 0x000fe4000bf06070 */
[----:B------:R-:W-:-:S04]  /*0760*/  ULOP3.LUT UR5, UR8, 0x3, URZ, 0xc0, !UPT ;  /* 0x0000000308057892 */ /* 0x000fc8000f8ec0ff */
[----:B------:R-:W-:-:S03]  /*0770*/  UISETP.NE.AND UP1, UPT, UR5, URZ, UPT ;  /* 0x000000ff0500728c */ /* 0x000fc6000bf25270 */
[----:B------:R-:W-:Y:S08]  /*0780*/  BRA.U !UP0, `(.L_x_3) ;  /* 0x0000000108a47547 */ /* 0x000ff0000b800000 */
[----:B------:R-:W0:Y:S08]  /*0790*/  LDC.64 R2, c[0x0][0x390] ;  /* 0x0000e400ff027b82 */ /* 0x000e300000000a00 */
[----:B------:R-:W1:Y:S01]  /*07a0*/  LDC.64 R4, c[0x0][0x388] ;  /* 0x0000e200ff047b82 */ /* 0x000e620000000a00 */
[----:B0-----:R-:W-:-:S05]  /*07b0*/  IMAD.WIDE.U32 R2, R9, 0x4, R2 ;  /* 0x0000000409027825 */ /* 0x001fca00078e0002 */
[----:B------:R-:W2:Y:S01]  /*07c0*/  LDG.E R11, desc[UR12][R2.64] ;  /* 0x0000000c020b7981 */ /* 0x000ea2000c1e1900 */
[----:B-1----:R-:W-:-:S03]  /*07d0*/  IMAD.WIDE.U32 R4, R9, 0x4, R4 ;  /* 0x0000000409047825 */ /* 0x002fc600078e0004 */
[----:B------:R-:W3:Y:S04]  /*07e0*/  LDG.E R13, desc[UR12][R2.64+0x4] ;  /* 0x0000040c020d7981 */ /* 0x000ee8000c1e1900 */
[----:B------:R-:W4:Y:S04]  /*07f0*/  LDG.E R12, desc[UR12][R4.64] ;  /* 0x0000000c040c7981 */ /* 0x000f28000c1e1900 */
[----:B------:R-:W5:Y:S04]  /*0800*/  LDG.E R14, desc[UR12][R4.64+0x4] ;  /* 0x0000040c040e7981 */ /* 0x000f68000c1e1900 */
[----:B------:R-:W5:Y:S04]  /*0810*/  LDG.E R15, desc[UR12][R2.64+0x8] ;  /* 0x0000080c020f7981 */ /* 0x000f68000c1e1900 */
[----:B------:R-:W5:Y:S04]  /*0820*/  LDG.E R16, desc[UR12][R4.64+0x8] ;  /* 0x0000080c04107981 */ /* 0x000f68000c1e1900 */
[----:B------:R-:W5:Y:S04]  /*0830*/  LDG.E R17, desc[UR12][R2.64+0xc] ;  /* 0x00000c0c02117981 */ /* 0x000f68000c1e1900 */
[----:B------:R-:W5:Y:S01]  /*0840*/  LDG.E R18, desc[UR12][R4.64+0xc] ;  /* 0x00000c0c04127981 */ /* 0x000f62000c1e1900 */
[----:B--2---:R-:W-:-:S04]  /*0850*/  FADD R11, -R6, R11 ;  /* 0x0000000b060b7221 */ /* 0x004fc80000000100 */
[----:B------:R-:W-:Y:S01]  /*0860*/  FMUL R11, R11, R11 ;  /* 0x0000000b0b0b7220 */ /* 0x000fe20000400000 */
[----:B----4-:R-:W-:Y:S01]  /*0870*/  FADD R12, -R7, R12 ;  /* 0x0000000c070c7221 */ /* 0x010fe20000000100 */
[----:B---3--:R-:W-:-:S03]  /*0880*/  FADD R13, -R6, R13 ;  /* 0x0000000d060d7221 */ /* 0x008fc60000000100 */
[----:B------:R-:W-:Y:S01]  /*0890*/  FFMA R11, R12, R12, R11 ;  /* 0x0000000c0c0b7223 */ /* 0x000fe2000000000b */
[----:B-----5:R-:W-:Y:S01]  /*08a0*/  FADD R14, -R7, R14 ;  /* 0x0000000e070e7221 */ /* 0x020fe20000000100 */
[----:B------:R-:W-:-:S03]  /*08b0*/  FMUL R13, R13, R13 ;  /* 0x0000000d0d0d7220 */ /* 0x000fc60000400000 */
[C---:B------:R-:W-:Y:S01]  /*08c0*/  FSETP.GEU.AND P0, PT, R11.reuse, R10, PT ;  /* 0x0000000a0b00720b */ /* 0x040fe20003f0e000 */
[----:B------:R-:W-:Y:S01]  /*08d0*/  FADD R15, -R6, R15 ;  /* 0x0000000f060f7221 */ /* 0x000fe20000000100 */
[----:B------:R-:W-:Y:S02]  /*08e0*/  FFMA R13, R14, R14, R13 ;  /* 0x0000000e0e0d7223 */ /* 0x000fe4000000000d */
        /* <DEDUP_REMOVED lines=9> */
[C---:B------:R-:W-:Y:S02]  /*0980*/  FSETP.GEU.AND P2, PT, R15.reuse, R10, PT ;  /* 0x0000000a0f00720b */ /* 0x040fe40003f4e000 */
[----:B------:R-:W-:Y:S02]  /*0990*/  FFMA R17, R18, R18, R17 ;  /* 0x0000001212117223 */ /* 0x000fe40000000011 */
[----:B------:R-:W-:-:S04]  /*09a0*/  FSEL R10, R15, R10, !P2 ;  /* 0x0000000a0f0a7208 */ /* 0x000fc80005000000 */
[----:B------:R-:W-:Y:S02]  /*09b0*/  FSETP.GEU.AND P3, PT, R17, R10, PT ;  /* 0x0000000a1100720b */ /* 0x000fe40003f6e000 */
[C---:B------:R-:W-:Y:S02]  /*09c0*/  SEL R8, R9.reuse, R8, !P0 ;  /* 0x0000000809087207 */ /* 0x040fe40004000000 */
[C---:B------:R-:W-:Y:S02]  /*09d0*/  @!P1 IADD3 R8, PT, PT, R9.reuse, 0x1, RZ ;  /* 0x0000000109089810 */ /* 0x040fe40007ffe0ff */
[----:B------:R-:W-:Y:S02]  /*09e0*/  @!P2 IADD3 R8, PT, PT, R9, 0x2, RZ ;  /* 0x000000020908a810 */ /* 0x000fe40007ffe0ff */
[----:B------:R-:W-:-:S05]  /*09f0*/  FSEL R10, R17, R10, !P3 ;  /* 0x0000000a110a7208 */ /* 0x000fca0005800000 */
[C---:B------:R-:W-:Y:S02]  /*0a00*/  @!P3 IADD3 R8, PT, PT, R9.reuse, 0x3, RZ ;  /* 0x000000030908b810 */ /* 0x040fe40007ffe0ff */
[----:B------:R-:W-:-:S07]  /*0a10*/  IADD3 R9, PT, PT, R9, 0x4, RZ ;  /* 0x0000000409097810 */ /* 0x000fce0007ffe0ff */
.L_x_3:
[----:B------:R-:W-:Y:S05]  /*0a20*/  BRA.U !UP1, `(.L_x_0) ;  /* 0x0000000109a07547 */ /* 0x000fea000b800000 */
[----:B------:R-:W-:Y:S02]  /*0a30*/  UISETP.NE.AND UP0, UPT, UR5, 0x1, UPT ;  /* 0x000000010500788c */ /* 0x000fe4000bf05270 */
[----:B------:R-:W-:-:S04]  /*0a40*/  ULOP3.LUT UR4, UR8, 0x1, URZ, 0xc0, !UPT ;  /* 0x0000000108047892 */ /* 0x000fc8000f8ec0ff */
[----:B------:R-:W-:-:S03]  /*0a50*/  UISETP.NE.U32.AND UP1, UPT, UR4, 0x1, UPT ;  /* 0x000000010400788c */ /* 0x000fc6000bf25070 */
        /* <DEDUP_REMOVED lines=16> */
[----:B------:R-:W-:Y:S01]  /*0b60*/  FSETP.GEU.AND P0, PT, R11, R10, PT ;  /* 0x0000000a0b00720b */ /* 0x000fe20003f0e000 */
[----:B------:R-:W-:-:S03]  /*0b70*/  FFMA R13, R14, R14, R13 ;  /* 0x0000000e0e0d7223 */ /* 0x000fc6000000000d */
[----:B------:R-:W-:-:S04]  /*0b80*/  FSEL R10, R11, R10, !P0 ;  /* 0x0000000a0b0a7208 */ /* 0x000fc80004000000 */
[----:B------:R-:W-:Y:S02]  /*0b90*/  FSETP.GEU.AND P1, PT, R13, R10, PT ;  /* 0x0000000a0d00720b */ /* 0x000fe40003f2e000 */
[----:B------:R-:W-:Y:S02]  /*0ba0*/  SEL R8, R9, R8, !P0 ;  /* 0x0000000809087207 */ /* 0x000fe40004000000 */
[----:B------:R-:W-:-:S09]  /*0bb0*/  FSEL R10, R13, R10, !P1 ;  /* 0x0000000a0d0a7208 */ /* 0x000fd20004800000 */
[C---:B------:R-:W-:Y:S02]  /*0bc0*/  @!P1 IADD3 R8, PT, PT, R9.reuse, 0x1, RZ ;  /* 0x0000000109089810 */ /* 0x040fe40007ffe0ff */
[----:B------:R-:W-:-:S07]  /*0bd0*/  IADD3 R9, PT, PT, R9, 0x2, RZ ;  /* 0x0000000209097810 */ /* 0x000fce0007ffe0ff */
.L_x_4:
[----:B------:R-:W-:Y:S05]  /*0be0*/  BRA.U UP1, `(.L_x_0) ;  /* 0x0000000101307547 */ /* 0x000fea000b800000 */
[----:B------:R-:W0:Y:S08]  /*0bf0*/  LDC.64 R4, c[0x0][0x390] ;  /* 0x0000e400ff047b82 */ /* 0x000e300000000a00 */
[----:B------:R-:W1:Y:S01]  /*0c00*/  LDC.64 R2, c[0x0][0x388] ;  /* 0x0000e200ff027b82 */ /* 0x000e620000000a00 */
[----:B0-----:R-:W-:-:S06]  /*0c10*/  IMAD.WIDE.U32 R4, R9, 0x4, R4 ;  /* 0x0000000409047825 */ /* 0x001fcc00078e0004 */
[----:B------:R-:W2:Y:S01]  /*0c20*/  LDG.E R5, desc[UR12][R4.64] ;  /* 0x0000000c04057981 */ /* 0x000ea2000c1e1900 */
[----:B-1----:R-:W-:-:S06]  /*0c30*/  IMAD.WIDE.U32 R2, R9, 0x4, R2 ;  /* 0x0000000409027825 */ /* 0x002fcc00078e0002 */
[----:B------:R-:W3:Y:S01]  /*0c40*/  LDG.E R2, desc[UR12][R2.64] ;  /* 0x0000000c02027981 */ /* 0x000ee2000c1e1900 */
[----:B--2---:R-:W-:-:S04]  /*0c50*/  FADD R6, -R6, R5 ;  /* 0x0000000506067221 */ /* 0x004fc80000000100 */
[----:B------:R-:W-:Y:S01]  /*0c60*/  FMUL R6, R6, R6 ;  /* 0x0000000606067220 */ /* 0x000fe20000400000 */
[----:B---3--:R-:W-:-:S04]  /*0c70*/  FADD R7, -R7, R2 ;  /* 0x0000000207077221 */ /* 0x008fc80000000100 */
[----:B------:R-:W-:-:S05]  /*0c80*/  FFMA R7, R7, R7, R6 ;  /* 0x0000000707077223 */ /* 0x000fca0000000006 */
[----:B------:R-:W-:-:S04]  /*0c90*/  FSETP.GEU.AND P0, PT, R7, R10, PT ;  /* 0x0000000a0700720b */ /* 0x000fc80003f0e000 */
[----:B------:R-:W-:-:S09]  /*0ca0*/  SEL R8, R9, R8, !P0 ;  /* 0x0000000809087207 */ /* 0x000fd20004000000 */
.L_x_0:
[----:B------:R-:W0:Y:S01]  /*0cb0*/  LDC R5, c[0x0][0x39c] ;  /* 0x0000e700ff057b82 */ /* 0x000e220000000800 */
[----:B------:R-:W-:-:S07]  /*0cc0*/  ISETP.GT.U32.AND P0, PT, R8, 0xf9, PT ;  /* 0x000000f90800780c */ /* 0x000fce0003f04070 */
[----:B------:R-:W1:Y:S06]  /*0cd0*/  LDC.64 R2, c[0x0][0x380] ;  /* 0x0000e000ff027b82 */ /* 0x000e6c0000000a00 */
[----:B------:R-:W-:Y:S02]  /*0ce0*/  @!P0 PRMT R9, RZ, 0x7610, R9 ;  /* 0x00007610ff098816 */ /* 0x000fe40000000009 */
[C---:B------:R-:W-:Y:S02]  /*0cf0*/  @!P0 IADD3 R7, PT, PT, R8.reuse, 0x1, RZ ;  /* 0x0000000108078810 */ /* 0x040fe40007ffe0ff */
[----:B------:R-:W-:Y:S01]  /*0d00*/  @P0 IADD3 R9, PT, PT, R8, 0x7, RZ ;  /* 0x0000000708090810 */ /* 0x000fe20007ffe0ff */
[----:B0-----:R-:W-:-:S04]  /*0d10*/  IMAD R5, R5, UR11, R0 ;  /* 0x0000000b05057c24 */ /* 0x001fc8000f8e0200 */
[----:B-1----:R-:W-:-:S05]  /*0d20*/  IMAD.WIDE R2, R5, 0x4, R2 ;  /* 0x0000000405027825 */ /* 0x002fca00078e0202 */
[----:B------:R-:W-:Y:S04]  /*0d30*/  @!P0 STG.E.U8 desc[UR12][R2.64+0x1], R7 ;  /* 0x0000010702008986 */ /* 0x000fe8000c10110c */
[----:B------:R-:W-:Y:S04]  /*0d40*/  STG.E.U8 desc[UR12][R2.64+0x2], R9 ;  /* 0x0000020902007986 */ /* 0x000fe8000c10110c */
[----:B------:R-:W-:Y:S04]  /*0d50*/  STG.E.U8 desc[UR12][R2.64], RZ ;  /* 0x000000ff02007986 */ /* 0x000fe8000c10110c */
[----:B------:R-:W-:Y:S01]  /*0d60*/  @P0 STG.E.U8 desc[UR12][R2.64+0x1], RZ ;  /* 0x000001ff02000986 */ /* 0x000fe2000c10110c */
[----:B------:R-:W-:Y:S05]  /*0d70*/  EXIT ;  /* 0x000000000000794d */ /* 0x000fea0003800000 */
.L_x_5:
[----:B------:R-:W-:-:S00]  /*0d80*/  BRA `(.L_x_5) ;  /* 0xfffffffc00fc7947 */ /* 0x000fc0000383ffff */
[----:B------:R-:W-:-:S00]  /*0d90*/  NOP ;  /* 0x0000000000007918 */ /* 0x000fc00000000000 */
        /* <DEDUP_REMOVED lines=14> */
.L_x_60:


//--------------------- .text._Z15KerneljumpFloodiiPK6float2PiS2_iS2_ --------------------------
	.section	.text._Z15KerneljumpFloodiiPK6float2PiS2_iS2_,"ax",@progbits
	.align	128
        .global         _Z15KerneljumpFloodiiPK6float2PiS2_iS2_
        .type           _Z15KerneljumpFloodiiPK6float2PiS2_iS2_,@function
        .size           _Z15KerneljumpFloodiiPK6float2PiS2_iS2_,(.L_x_61 - _Z15KerneljumpFloodiiPK6float2PiS2_iS2_)
        .other          _Z15KerneljumpFloodiiPK6float2PiS2_iS2_,@"STO_CUDA_ENTRY STV_DEFAULT"
_Z15KerneljumpFloodiiPK6float2PiS2_iS2_:
.text._Z15KerneljumpFloodiiPK6float2PiS2_iS2_:
[----:B------:R-:W-:Y:S01]  /*0000*/  LDC R1, c[0x0][0x37c] ;  /* 0x0000df00ff017b82 */ /* 0x000fe20000000800 */
[----:B------:R-:W0:Y:S07]  /*0010*/  S2R R0, SR_TID.X ;  /* 0x0000000000007919 */ /* 0x000e2e0000002100 */
[----:B------:R-:W0:Y:S01]  /*0020*/  LDC R5, c[0x0][0x360] ;  /* 0x0000d800ff057b82 */ /* 0x000e220000000800 */
[----:B------:R-:W1:Y:S01]  /*0030*/  LDCU UR8, c[0x0][0x380] ;  /* 0x00007000ff0877ac */ /* 0x000e620008000800 */
[----:B------:R-:W2:Y:S01]  /*0040*/  S2R R9, SR_TID.Y ;  /* 0x0000000000097919 */ /* 0x000ea20000002200 */
[----:B------:R-:W3:Y:S05]  /*0050*/  LDCU.64 UR4, c[0x0][0x358] ;  /* 0x00006b00ff0477ac */ /* 0x000eea0008000a00 */
[----:B------:R-:W0:Y:S08]  /*0060*/  S2UR UR6, SR_CTAID.X ;  /* 0x00000000000679c3 */ /* 0x000e300000002500 */
[----:B------:R-:W2:Y:S08]  /*0070*/  S2UR UR7, SR_CTAID.Y ;  /* 0x00000000000779c3 */ /* 0x000eb00000002600 */
[----:B------:R-:W2:Y:S08]  /*0080*/  LDC R4, c[0x0][0x364] ;  /* 0x0000d900ff047b82 */ /* 0x000eb00000000800 */
[----:B------:R-:W4:Y:S01]  /*0090*/  LDC.64 R2, c[0x0][0x390] ;  /* 0x0000e400ff027b82 */ /* 0x000f220000000a00 */
[----:B0-----:R-:W-:-:S02]  /*00a0*/  IMAD R0, R5, UR6, R0 ;  /* 0x0000000605007c24 */ /* 0x001fc4000f8e0200 */
[----:B--2---:R-:W-:-:S04]  /*00b0*/  IMAD R9, R4, UR7, R9 ;  /* 0x0000000704097c24 */ /* 0x004fc8000f8e0209 */
[----:B-1----:R-:W-:-:S04]  /*00c0*/  IMAD R8, R9, UR8, R0 ;  /* 0x0000000809087c24 */ /* 0x002fc8000f8e0200 */
[----:B----4-:R-:W-:-:S05]  /*00d0*/  IMAD.WIDE R2, R8, 0x4, R2 ;  /* 0x0000000408027825 */ /* 0x010fca00078e0202 */
[----:B---3--:R-:W2:Y:S02]  /*00e0*/  LDG.E R7, desc[UR4][R2.64] ;  /* 0x0000000402077981 */ /* 0x008ea4000c1e1900 */
[----:B--2---:R-:W-:-:S13]  /*00f0*/  ISETP.GE.AND P0, PT, R7, RZ, PT ;  /* 0x000000ff0700720c */ /* 0x004fda0003f06270 */
[----:B------:R-:W-:Y:S05]  /*0100*/  @!P0 EXIT ;  /* 0x000000000000894d */ /* 0x000fea0003800000 */
[----:B------:R-:W0:Y:S01]  /*0110*/  LDCU UR6, c[0x0][0x3a0] ;  /* 0x00007400ff0677ac */ /* 0x000e220008000800 */
[----:B------:R-:W1:Y:S01]  /*0120*/  LDC.64 R2, c[0x0][0x388] ;  /* 0x0000e200ff027b82 */ /* 0x000e620000000a00 */
[----:B------:R-:W-:Y:S01]  /*0130*/  BSSY B0, `(.L_x_6) ;  /* 0x000002f000007945 */ /* 0x000fe20003800000 */
[----:B------:R-:W2:Y:S01]  /*0140*/  LDCU UR7, c[0x0][0x384] ;  /* 0x00007080ff0777ac */ /* 0x000ea20008000800 */
[----:B0-----:R-:W-:Y:S02]  /*0150*/  IADD3 R6, PT, PT, R0, -UR6, RZ ;  /* 0x8000000600067c10 */ /* 0x001fe4000fffe0ff */
[----:B------:R-:W-:Y:S02]  /*0160*/  IADD3 R11, PT, PT, R9, -UR6, RZ ;  /* 0x80000006090b7c10 */ /* 0x000fe4000fffe0ff */
[C---:B------:R-:W-:Y:S02]  /*0170*/  ISETP.GE.AND P0, PT, R6.reuse, UR8, PT ;  /* 0x0000000806007c0c */ /* 0x040fe4000bf06270 */
[----:B--2---:R-:W-:Y:S01]  /*0180*/  ISETP.GE.AND P3, PT, R11, UR7, PT ;  /* 0x000000070b007c0c */ /* 0x004fe2000bf66270 */
[----:B-1----:R-:W-:Y:S01]  /*0190*/  IMAD.WIDE.U32 R4, R7, 0x8, R2 ;  /* 0x0000000807047825 */ /* 0x002fe200078e0002 */
[----:B------:R-:W-:-:S02]  /*01a0*/  ISETP.GT.AND P0, PT, R6, -0x1, !P0 ;  /* 0xffffffff0600780c */ /* 0x000fc40004704270 */
[----:B------:R-:W-:-:S04]  /*01b0*/  ISETP.GT.AND P3, PT, R11, -0x1, !P3 ;  /* 0xffffffff0b00780c */ /* 0x000fc80005f64270 */
[----:B------:R-:W-:-:S13]  /*01c0*/  PLOP3.LUT P1, PT, P0, P3, PT, 0x80, 0x8 ;  /* 0x000000000008781c */ /* 0x000fda0000727070 */
[----:B------:R-:W-:Y:S05]  /*01d0*/  @!P1 BRA `(.L_x_7) ;  /* 0x0000000000909947 */ /* 0x000fea0003800000 */
[----:B------:R-:W0:Y:S01]  /*01e0*/  LDC.64 R12, c[0x0][0x3a8] ;  /* 0x0000ea00ff0c7b82 */ /* 0x000e220000000a00 */
[----:B------:R-:W-:Y:S01]  /*01f0*/  BSSY B1, `(.L_x_8) ;  /* 0x0000007000017945 */ /* 0x000fe20003800000 */
[----:B------:R-:W-:Y:S01]  /*0200*/  IMAD R17, R11, UR8, R6 ;  /* 0x000000080b117c24 */ /* 0x000fe2000f8e0206 */
[----:B------:R-:W-:-:S07]  /*0210*/  MOV R16, 0xffffffff ;  /* 0xffffffff00107802 */ /* 0x000fce0000000f00 */
.L_x_9:
[----:B------:R-:W-:Y:S05]  /*0220*/  YIELD ;  /* 0x0000000000007946 */ /* 0x000fea0003800000 */
[----:B0-----:R-:W2:Y:S02]  /*0230*/  ATOMG.E.CAS.STRONG.GPU PT, R10, [R12], R16, R17 ;  /* 0x000000100c0a73a9 */ /* 0x001ea400001ee111 */
[----:B--2---:R-:W-:-:S13]  /*0240*/  ISETP.NE.AND P1, PT, R10, R17, PT ;  /* 0x000000110a00720c */ /* 0x004fda0003f25270 */
[----:B------:R-:W-:Y:S05]  /*0250*/  @!P1 BRA `(.L_x_9) ;  /* 0xfffffffc00f09947 */ /* 0x000fea000383ffff */
[----:B------:R-:W-:Y:S05]  /*0260*/  BSYNC B1 ;  /* 0x0000000000017941 */ /* 0x000fea0003800000 */
.L_x_8:
[----:B------:R-:W0:Y:S02]  /*0270*/  LDC.64 R14, c[0x0][0x398] ;  /* 0x0000e600ff0e7b82 */ /* 0x000e240000000a00 */
[----:B0-----:R-:W-:-:S05]  /*0280*/  IMAD.WIDE R14, R17, 0x4, R14 ;  /* 0x00000004110e7825 */ /* 0x001fca00078e020e */
[----:B------:R-:W2:Y:S01]  /*0290*/  LDG.E R19, desc[UR4][R14.64] ;  /* 0x000000040e137981 */ /* 0x000ea2000c1e1900 */
[----:B------:R-:W-:Y:S01]  /*02a0*/  BSSY.RECONVERGENT B1, `(.L_x_10) ;  /* 0x0000016000017945 */ /* 0x000fe20003800200 */
[----:B------:R-:W-:Y:S02]  /*02b0*/  MOV R21, 0xffffffff ;  /* 0xffffffff00157802 */ /* 0x000fe40000000f00 */
[----:B--2---:R-:W-:-:S13]  /*02c0*/  ISETP.GT.AND P1, PT, R19, -0x1, PT ;  /* 0xffffffff1300780c */ /* 0x004fda0003f24270 */
[----:B------:R0:W-:Y:S01]  /*02d0*/  @!P1 STG.E desc[UR4][R14.64], R7 ;  /* 0x000000070e009986 */ /* 0x0001e2000c101904 */
[----:B------:R-:W-:Y:S05]  /*02e0*/  @!P1 BRA `(.L_x_11) ;  /* 0x0000000000449947 */ /* 0x000fea0003800000 */
[----:B------:R-:W-:Y:S01]  /*02f0*/  IMAD.WIDE.U32 R18, R19, 0x8, R2 ;  /* 0x0000000813127825 */ /* 0x000fe200078e0002 */
[----:B------:R-:W2:Y:S05]  /*0300*/  LDG.E.64 R16, desc[UR4][R4.64] ;  /* 0x0000000404107981 */ /* 0x000eaa000c1e1b00 */
[----:B------:R-:W3:Y:S01]  /*0310*/  LDG.E.64 R18, desc[UR4][R18.64] ;  /* 0x0000000412127981 */ /* 0x000ee2000c1e1b00 */
[----:B------:R-:W-:Y:S02]  /*0320*/  I2FP.F32.U32 R20, R11 ;  /* 0x0000000b00147245 */ /* 0x000fe40000201000 */
[----:B------:R-:W-:-:S03]  /*0330*/  I2FP.F32.U32 R10, R6 ;  /* 0x00000006000a7245 */ /* 0x000fc60000201000 */
[----:B------:R-:W-:Y:S02]  /*0340*/  FADD R20, R20, 0.5 ;  /* 0x3f00000014147421 */ /* 0x000fe40000000000 */
[----:B------:R-:W-:Y:S02]  /*0350*/  FADD R23, R10, 0.5 ;  /* 0x3f0000000a177421 */ /* 0x000fe40000000000 */
[C---:B--2---:R-:W-:Y:S02]  /*0360*/  FADD R17, -R20.reuse, R17 ;  /* 0x0000001114117221 */ /* 0x044fe40000000100 */
[----:B------:R-:W-:Y:S02]  /*0370*/  FADD R16, -R23, R16 ;  /* 0x0000001017107221 */ /* 0x000fe40000000100 */
[----:B------:R-:W-:Y:S01]  /*0380*/  FMUL R17, R17, R17 ;  /* 0x0000001111117220 */ /* 0x000fe20000400000 */
[----:B---3--:R-:W-:Y:S01]  /*0390*/  FADD R20, -R20, R19 ;  /* 0x0000001314147221 */ /* 0x008fe20000000100 */
[----:B------:R-:W-:-:S02]  /*03a0*/  FADD R23, -R23, R18 ;  /* 0x0000001217177221 */ /* 0x000fc40000000100 */
[----:B------:R-:W-:Y:S01]  /*03b0*/  FFMA R17, R16, R16, R17 ;  /* 0x0000001010117223 */ /* 0x000fe20000000011 */
[----:B------:R-:W-:-:S04]  /*03c0*/  FMUL R20, R20, R20 ;  /* 0x0000001414147220 */ /* 0x000fc80000400000 */
[----:B------:R-:W-:-:S05]  /*03d0*/  FFMA R20, R23, R23, R20 ;  /* 0x0000001717147223 */ /* 0x000fca0000000014 */
[----:B------:R-:W-:-:S13]  /*03e0*/  FSETP.GEU.AND P1, PT, R17, R20, PT ;  /* 0x000000141100720b */ /* 0x000fda0003f2e000 */
[----:B------:R1:W-:Y:S02]  /*03f0*/  @!P1 STG.E desc[UR4][R14.64], R7 ;  /* 0x000000070e009986 */ /* 0x0003e4000c101904 */
.L_x_11:
[----:B------:R-:W-:Y:S05]  /*0400*/  BSYNC.RECONVERGENT B1 ;  /* 0x0000000000017941 */ /* 0x000fea0003800200 */
.L_x_10:
[----:B------:R2:W5:Y:S02]  /*0410*/  ATOMG.E.EXCH.STRONG.GPU PT, RZ, desc[UR4][R12.64], R21 ;  /* 0x800000150cff79a8 */ /* 0x000564000c1ef104 */
.L_x_7:
[----:B------:R-:W-:Y:S05]  /*0420*/  BSYNC B0 ;  /* 0x0000000000007941 */ /* 0x000fea0003800000 */
.L_x_6:
[C---:B------:R-:W-:Y:S01]  /*0430*/  ISETP.GE.AND P1, PT, R0.reuse, UR8, PT ;  /* 0x0000000800007c0c */ /* 0x040fe2000bf26270 */
[----:B------:R-:W-:Y:S03]  /*0440*/  BSSY B0, `(.L_x_12) ;  /* 0x000002a000007945 */ /* 0x000fe60003800000 */
[----:B------:R-:W-:-:S04]  /*0450*/  ISETP.GT.AND P1, PT, R0, -0x1, !P1 ;  /* 0xffffffff0000780c */ /* 0x000fc80004f24270 */
[----:B------:R-:W-:-:S13]  /*0460*/  PLOP3.LUT P2, PT, P1, P3, PT, 0x80, 0x8 ;  /* 0x000000000008781c */ /* 0x000fda0000f47070 */
[----:B------:R-:W-:Y:S05]  /*0470*/  @!P2 BRA `(.L_x_13) ;  /* 0x000000000098a947 */ /* 0x000fea0003800000 */
[----:B--2---:R-:W2:Y:S01]  /*0480*/  LDC.64 R12, c[0x0][0x3a8] ;  /* 0x0000ea00ff0c7b82 */ /* 0x004ea20000000a00 */
[----:B------:R-:W-:Y:S01]  /*0490*/  BSSY B1, `(.L_x_14) ;  /* 0x0000007000017945 */ /* 0x000fe20003800000 */
[----:B------:R-:W-:Y:S01]  /*04a0*/  IMAD R17, R11, UR8, R0 ;  /* 0x000000080b117c24 */ /* 0x000fe2000f8e0200 */
[----:B------:R-:W-:-:S07]  /*04b0*/  MOV R16, 0xffffffff ;  /* 0xffffffff00107802 */ /* 0x000fce0000000f00 */
.L_x_15:
[----:B------:R-:W-:Y:S05]  /*04c0*/  YIELD ;  /* 0x0000000000007946 */ /* 0x000fea0003800000 */
[----:B--2---:R-:W2:Y:S02]  /*04d0*/  ATOMG.E.CAS.STRONG.GPU PT, R10, [R12], R16, R17 ;  /* 0x000000100c0a73a9 */ /* 0x004ea400001ee111 */
[----:B--2---:R-:W-:-:S13]  /*04e0*/  ISETP.NE.AND P2, PT, R10, R17, PT ;  /* 0x000000110a00720c */ /* 0x004fda0003f45270 */
[----:B------:R-:W-:Y:S05]  /*04f0*/  @!P2 BRA `(.L_x_15) ;  /* 0xfffffffc00f0a947 */ /* 0x000fea000383ffff */
[----:B------:R-:W-:Y:S05]  /*0500*/  BSYNC B1 ;  /* 0x0000000000017941 */ /* 0x000fea0003800000 */
.L_x_14:
[----:B01----:R-:W0:Y:S02]  /*0510*/  LDC.64 R14, c[0x0][0x398] ;  /* 0x0000e600ff0e7b82 */ /* 0x003e240000000a00 */
[----:B0-----:R-:W-:-:S05]  /*0520*/  IMAD.WIDE R14, R17, 0x4, R14 ;  /* 0x00000004110e7825 */ /* 0x001fca00078e020e */
[----:B------:R-:W2:Y:S01]  /*0530*/  LDG.E R19, desc[UR4][R14.64] ;  /* 0x000000040e137981 */ /* 0x000ea2000c1e1900 */
[----:B------:R-:W-:Y:S01]  /*0540*/  BSSY.RECONVERGENT B1, `(.L_x_16) ;  /* 0x0000017000017945 */ /* 0x000fe20003800200 */
[----:B--2---:R-:W-:-:S13]  /*0550*/  ISETP.GE.AND P2, PT, R19, RZ, PT ;  /* 0x000000ff1300720c */ /* 0x004fda0003f46270 */
        /* <DEDUP_REMOVED lines=17> */
[----:B------:R-:W-:Y:S05]  /*0670*/  @P2 BRA `(.L_x_18) ;  /* 0x00000000000c2947 */ /* 0x000fea0003800000 */
[----:B------:R1:W-:Y:S01]  /*0680*/  STG.E desc[UR4][R14.64], R7 ;  /* 0x000000070e007986 */ /* 0x0003e2000c101904 */
[----:B------:R-:W-:Y:S05]  /*0690*/  BRA `(.L_x_18) ;  /* 0x0000000000047947 */ /* 0x000fea0003800000 */
.L_x_17:
[----:B------:R0:W-:Y:S02]  /*06a0*/  STG.E desc[UR4][R14.64], R7 ;  /* 0x000000070e007986 */ /* 0x0001e4000c101904 */
.L_x_18:
[----:B------:R-:W-:Y:S05]  /*06b0*/  BSYNC.RECONVERGENT B1 ;  /* 0x0000000000017941 */ /* 0x000fea0003800200 */
.L_x_16:
[----:B01----:R-:W-:-:S05]  /*06c0*/  MOV R15, 0xffffffff ;  /* 0xffffffff000f7802 */ /* 0x003fca0000000f00 */
[----:B------:R3:W5:Y:S02]  /*06d0*/  ATOMG.E.EXCH.STRONG.GPU PT, RZ, desc[UR4][R12.64], R15 ;  /* 0x8000000f0cff79a8 */ /* 0x000764000c1ef104 */
.L_x_13:
[----:B------:R-:W-:Y:S05]  /*06e0*/  BSYNC B0 ;  /* 0x0000000000007941 */ /* 0x000fea0003800000 */
.L_x_12:
[----:B------:R-:W-:Y:S01]  /*06f0*/  IADD3 R10, PT, PT, R0, UR6, RZ ;  /* 0x00000006000a7c10 */ /* 0x000fe2000fffe0ff */
[----:B------:R-:W-:Y:S03]  /*0700*/  BSSY B0, `(.L_x_19) ;  /* 0x000002b000007945 */ /* 0x000fe60003800000 */
[----:B------:R-:W-:-:S04]  /*0710*/  ISETP.GE.AND P2, PT, R10, UR8, PT ;  /* 0x000000080a007c0c */ /* 0x000fc8000bf46270 */
[----:B------:R-:W-:-:S04]  /*0720*/  ISETP.GT.AND P2, PT, R10, -0x1, !P2 ;  /* 0xffffffff0a00780c */ /* 0x000fc80005744270 */
[----:B------:R-:W-:-:S13]  /*0730*/  PLOP3.LUT P3, PT, P2, P3, PT, 0x80, 0x8 ;  /* 0x000000000008781c */ /* 0x000fda0001767070 */
[----:B------:R-:W-:Y:S05]  /*0740*/  @!P3 BRA `(.L_x_20) ;  /* 0x000000000098b947 */ /* 0x000fea0003800000 */
[----:B--23--:R-:W2:Y:S01]  /*0750*/  LDC.64 R12, c[0x0][0x3a8] ;  /* 0x0000ea00ff0c7b82 */ /* 0x00cea20000000a00 */
[----:B------:R-:W-:Y:S01]  /*0760*/  BSSY B1, `(.L_x_21) ;  /* 0x0000007000017945 */ /* 0x000fe20003800000 */
[----:B------:R-:W-:Y:S01]  /*0770*/  IMAD R17, R11, UR8, R10 ;  /* 0x000000080b117c24 */ /* 0x000fe2000f8e020a */
[----:B------:R-:W-:-:S07]  /*0780*/  MOV R16, 0xffffffff ;  /* 0xffffffff00107802 */ /* 0x000fce0000000f00 */
.L_x_22:
[----:B------:R-:W-:Y:S05]  /*0790*/  YIELD ;  /* 0x0000000000007946 */ /* 0x000fea0003800000 */
[----:B012---:R-:W2:Y:S02]  /*07a0*/  ATOMG.E.CAS.STRONG.GPU PT, R14, [R12], R16, R17 ;  /* 0x000000100c0e73a9 */ /* 0x007ea400001ee111 */
[----:B--2---:R-:W-:-:S13]  /*07b0*/  ISETP.NE.AND P3, PT, R14, R17, PT ;  /* 0x000000110e00720c */ /* 0x004fda0003f65270 */
[----:B------:R-:W-:Y:S05]  /*07c0*/  @!P3 BRA `(.L_x_22) ;  /* 0xfffffffc00f0b947 */ /* 0x000fea000383ffff */
[----:B------:R-:W-:Y:S05]  /*07d0*/  BSYNC B1 ;  /* 0x0000000000017941 */ /* 0x000fea0003800000 */
.L_x_21:
[----:B------:R-:W0:Y:S02]  /*07e0*/  LDC.64 R14, c[0x0][0x398] ;  /* 0x0000e600ff0e7b82 */ /* 0x000e240000000a00 */
        /* <DEDUP_REMOVED lines=24> */
.L_x_24:
[----:B------:R1:W-:Y:S02]  /*0970*/  STG.E desc[UR4][R14.64], R7 ;  /* 0x000000070e007986 */ /* 0x0003e4000c101904 */
.L_x_25:
[----:B------:R-:W-:Y:S05]  /*0980*/  BSYNC.RECONVERGENT B1 ;  /* 0x0000000000017941 */ /* 0x000fea0003800200 */
.L_x_23:
[----:B------:R-:W-:-:S05]  /*0990*/  MOV R11, 0xffffffff ;  /* 0xffffffff000b7802 */ /* 0x000fca0000000f00 */
[----:B------:R4:W5:Y:S02]  /*09a0*/  ATOMG.E.EXCH.STRONG.GPU PT, RZ, desc[UR4][R12.64], R11 ;  /* 0x8000000b0cff79a8 */ /* 0x000964000c1ef104 */
.L_x_20:
[----:B------:R-:W-:Y:S05]  /*09b0*/  BSYNC B0 ;  /* 0x0000000000007941 */ /* 0x000fea0003800000 */
.L_x_19:
[----:B------:R-:W-:Y:S01]  /*09c0*/  ISETP.GE.OR P3, PT, R9, UR7, !P0 ;  /* 0x0000000709007c0c */ /* 0x000fe2000c766670 */
[----:B------:R-:W-:-:S12]  /*09d0*/  BSSY B0, `(.L_x_26) ;  /* 0x0000028000007945 */ /* 0x000fd80003800000 */
[----:B------:R-:W-:Y:S05]  /*09e0*/  @P3 BRA `(.L_x_27) ;  /* 0x0000000000983947 */ /* 0x000fea0003800000 */
[----:B--234-:R-:W2:Y:S01]  /*09f0*/  LDC.64 R12, c[0x0][0x3a8] ;  /* 0x0000ea00ff0c7b82 */ /* 0x01cea20000000a00 */
[----:B------:R-:W-:Y:S01]  /*0a00*/  BSSY B1, `(.L_x_28) ;  /* 0x0000007000017945 */ /* 0x000fe20003800000 */
[----:B------:R-:W-:Y:S01]  /*0a10*/  IMAD R17, R9, UR8, R6 ;  /* 0x0000000809117c24 */ /* 0x000fe2000f8e0206 */
[----:B------:R-:W-:-:S07]  /*0a20*/  MOV R16, 0xffffffff ;  /* 0xffffffff00107802 */ /* 0x000fce0000000f00 */
.L_x_29:
[----:B------:R-:W-:Y:S05]  /*0a30*/  YIELD ;  /* 0x0000000000007946 */ /* 0x000fea0003800000 */
[----:B012---:R-:W2:Y:S02]  /*0a40*/  ATOMG.E.CAS.STRONG.GPU PT, R14, [R12], R16, R17 ;  /* 0x000000100c0e73a9 */ /* 0x007ea400001ee111 */
[----:B--2---:R-:W-:-:S13]  /*0a50*/  ISETP.NE.AND P3, PT, R14, R17, PT ;  /* 0x000000110e00720c */ /* 0x004fda0003f65270 */
[----:B------:R-:W-:Y:S05]  /*0a60*/  @!P3 BRA `(.L_x_29) ;  /* 0xfffffffc00f0b947 */ /* 0x000fea000383ffff */
[----:B------:R-:W-:Y:S05]  /*0a70*/  BSYNC B1 ;  /* 0x0000000000017941 */ /* 0x000fea0003800000 */
.L_x_28:
        /* <DEDUP_REMOVED lines=25> */
.L_x_31:
[----:B------:R0:W-:Y:S02]  /*0c10*/  STG.E desc[UR4][R14.64], R7 ;  /* 0x000000070e007986 */ /* 0x0001e4000c101904 */
.L_x_32:
[----:B------:R-:W-:Y:S05]  /*0c20*/  BSYNC.RECONVERGENT B1 ;  /* 0x0000000000017941 */ /* 0x000fea0003800200 */
.L_x_30:
[----:B------:R-:W-:-:S05]  /*0c30*/  MOV R11, 0xffffffff ;  /* 0xffffffff000b7802 */ /* 0x000fca0000000f00 */
[----:B------:R2:W5:Y:S02]  /*0c40*/  ATOMG.E.EXCH.STRONG.GPU PT, RZ, desc[UR4][R12.64], R11 ;  /* 0x8000000b0cff79a8 */ /* 0x000564000c1ef104 */
.L_x_27:
[----:B------:R-:W-:Y:S05]  /*0c50*/  BSYNC B0 ;  /* 0x0000000000007941 */ /* 0x000fea0003800000 */
.L_x_26:
[----:B------:R-:W-:Y:S01]  /*0c60*/  ISETP.GE.OR P3, PT, R9, UR7, !P2 ;  /* 0x0000000709007c0c */ /* 0x000fe2000d766670 */
[----:B------:R-:W-:-:S12]  /*0c70*/  BSSY B0, `(.L_x_33) ;  /* 0x0000028000007945 */ /* 0x000fd80003800000 */
[----:B------:R-:W-:Y:S05]  /*0c80*/  @P3 BRA `(.L_x_34) ;  /* 0x0000000000983947 */ /* 0x000fea0003800000 */
[----:B--234-:R-:W2:Y:S01]  /*0c90*/  LDC.64 R12, c[0x0][0x3a8] ;  /* 0x0000ea00ff0c7b82 */ /* 0x01cea20000000a00 */
[----:B------:R-:W-:Y:S01]  /*0ca0*/  BSSY B1, `(.L_x_35) ;  /* 0x0000007000017945 */ /* 0x000fe20003800000 */
[----:B------:R-:W-:Y:S02]  /*0cb0*/  IADD3 R17, PT, PT, R8, UR6, RZ ;  /* 0x0000000608117c10 */ /* 0x000fe4000fffe0ff */
[----:B------:R-:W-:-:S07]  /*0cc0*/  MOV R16, 0xffffffff ;  /* 0xffffffff00107802 */ /* 0x000fce0000000f00 */
.L_x_36:
[----:B------:R-:W-:Y:S05]  /*0cd0*/  YIELD ;  /* 0x0000000000007946 */ /* 0x000fea0003800000 */
[----:B--2---:R-:W2:Y:S02]  /*0ce0*/  ATOMG.E.CAS.STRONG.GPU PT, R8, [R12], R16, R17 ;  /* 0x000000100c0873a9 */ /* 0x004ea400001ee111 */
[----:B--2---:R-:W-:-:S13]  /*0cf0*/  ISETP.NE.AND P3, PT, R8, R17, PT ;  /* 0x000000110800720c */ /* 0x004fda0003f65270 */
[----:B------:R-:W-:Y:S05]  /*0d00*/  @!P3 BRA `(.L_x_36) ;  /* 0xfffffffc00f0b947 */ /* 0x000fea000383ffff */
[----:B------:R-:W-:Y:S05]  /*0d10*/  BSYNC B1 ;  /* 0x0000000000017941 */ /* 0x000fea0003800000 */
.L_x_35:
        /* <DEDUP_REMOVED lines=25> */
.L_x_38:
[----:B------:R0:W-:Y:S02]  /*0eb0*/  STG.E desc[UR4][R14.64], R7 ;  /* 0x000000070e007986 */ /* 0x0001e4000c101904 */
.L_x_39:
[----:B------:R-:W-:Y:S05]  /*0ec0*/  BSYNC.RECONVERGENT B1 ;  /* 0x0000000000017941 */ /* 0x000fea0003800200 */
.L_x_37:
[----:B------:R-:W-:-:S05]  /*0ed0*/  MOV R11, 0xffffffff ;  /* 0xffffffff000b7802 */ /* 0x000fca0000000f00 */
[----:B------:R2:W5:Y:S02]  /*0ee0*/  ATOMG.E.EXCH.STRONG.GPU PT, RZ, desc[UR4][R12.64], R11 ;  /* 0x8000000b0cff79a8 */ /* 0x000564000c1ef104 */
.L_x_34:
[----:B------:R-:W-:Y:S05]  /*0ef0*/  BSYNC B0 ;  /* 0x0000000000007941 */ /* 0x000fea0003800000 */
.L_x_33:
[----:B------:R-:W-:Y:S01]  /*0f00*/  IADD3 R9, PT, PT, R9, UR6, RZ ;  /* 0x0000000609097c10 */ /* 0x000fe2000fffe0ff */
[----:B------:R-:W-:Y:S03]  /*0f10*/  BSSY B0, `(.L_x_40) ;  /* 0x000002b000007945 */ /* 0x000fe60003800000 */
[----:B------:R-:W-:-:S04]  /*0f20*/  ISETP.GE.AND P3, PT, R9, UR7, PT ;  /* 0x0000000709007c0c */ /* 0x000fc8000bf66270 */
[----:B------:R-:W-:-:S04]  /*0f30*/  ISETP.GT.AND P3, PT, R9, -0x1, !P3 ;  /* 0xffffffff0900780c */ /* 0x000fc80005f64270 */
[----:B------:R-:W-:-:S13]  /*0f40*/  PLOP3.LUT P0, PT, P0, P3, PT, 0x80, 0x8 ;  /* 0x000000000008781c */ /* 0x000fda0000707070 */
[----:B------:R-:W-:Y:S05]  /*0f50*/  @!P0 BRA `(.L_x_41) ;  /* 0x0000000000988947 */ /* 0x000fea0003800000 */
[----:B--234-:R-:W2:Y:S01]  /*0f60*/  LDC.64 R12, c[0x0][0x3a8] ;  /* 0x0000ea00ff0c7b82 */ /* 0x01cea20000000a00 */
[----:B------:R-:W-:Y:S01]  /*0f70*/  BSSY B1, `(.L_x_42) ;  /* 0x0000007000017945 */ /* 0x000fe20003800000 */
[----:B------:R-:W-:Y:S01]  /*0f80*/  IMAD R17, R9, UR8, R6 ;  /* 0x0000000809117c24 */ /* 0x000fe2000f8e0206 */
[----:B------:R-:W-:-:S07]  /*0f90*/  MOV R16, 0xffffffff ;  /* 0xffffffff00107802 */ /* 0x000fce0000000f00 */
.L_x_43:
[----:B------:R-:W-:Y:S05]  /*0fa0*/  YIELD ;  /* 0x0000000000007946 */ /* 0x000fea0003800000 */
[----:B--2---:R-:W2:Y:S02]  /*0fb0*/  ATOMG.E.CAS.STRONG.GPU PT, R8, [R12], R16, R17 ;  /* 0x000000100c0873a9 */ /* 0x004ea400001ee111 */
[----:B--2---:R-:W-:-:S13]  /*0fc0*/  ISETP.NE.AND P0, PT, R8, R17, PT ;  /* 0x000000110800720c */ /* 0x004fda0003f05270 */
[----:B------:R-:W-:Y:S05]  /*0fd0*/  @!P0 BRA `(.L_x_43) ;  /* 0xfffffffc00f08947 */ /* 0x000fea000383ffff */
[----:B------:R-:W-:Y:S05]  /*0fe0*/  BSYNC B1 ;  /* 0x0000000000017941 */ /* 0x000fea0003800000 */
.L_x_42:
        /* <DEDUP_REMOVED lines=25> */
.L_x_45:
[----:B------:R1:W-:Y:S02]  /*1180*/  STG.E desc[UR4][R14.64], R7 ;  /* 0x000000070e007986 */ /* 0x0003e4000c101904 */
.L_x_46:
[----:B------:R-:W-:Y:S05]  /*1190*/  BSYNC.RECONVERGENT B1 ;  /* 0x0000000000017941 */ /* 0x000fea0003800200 */
.L_x_44:
[----:B------:R-:W-:-:S05]  /*11a0*/  MOV R11, 0xffffffff ;  /* 0xffffffff000b7802 */ /* 0x000fca0000000f00 */
[----:B------:R2:W5:Y:S02]  /*11b0*/  ATOMG.E.EXCH.STRONG.GPU PT, RZ, desc[UR4][R12.64], R11 ;  /* 0x8000000b0cff79a8 */ /* 0x000564000c1ef104 */
.L_x_41:
[----:B------:R-:W-:Y:S05]  /*11c0*/  BSYNC B0 ;  /* 0x0000000000007941 */ /* 0x000fea0003800000 */
.L_x_40:
[----:B------:R-:W-:Y:S01]  /*11d0*/  PLOP3.LUT P1, PT, P1, P3, PT, 0x80, 0x8 ;  /* 0x000000000008781c */ /* 0x000fe20000f27070 */
[----:B------:R-:W-:-:S12]  /*11e0*/  BSSY B0, `(.L_x_47) ;  /* 0x0000028000007945 */ /* 0x000fd80003800000 */
[----:B------:R-:W-:Y:S05]  /*11f0*/  @!P1 BRA `(.L_x_48) ;  /* 0x0000000000989947 */ /* 0x000fea0003800000 */
[----:B--234-:R-:W2:Y:S01]  /*1200*/  LDC.64 R12, c[0x0][0x3a8] ;  /* 0x0000ea00ff0c7b82 */ /* 0x01cea20000000a00 */
[----:B------:R-:W-:Y:S01]  /*1210*/  BSSY B1, `(.L_x_49) ;  /* 0x0000007000017945 */ /* 0x000fe20003800000 */
[----:B------:R-:W-:Y:S01]  /*1220*/  IMAD R17, R9, UR8, R0 ;  /* 0x0000000809117c24 */ /* 0x000fe2000f8e0200 */
[----:B------:R-:W-:-:S07]  /*1230*/  MOV R16, 0xffffffff ;  /* 0xffffffff00107802 */ /* 0x000fce0000000f00 */
.L_x_50:
[----:B------:R-:W-:Y:S05]  /*1240*/  YIELD ;  /* 0x0000000000007946 */ /* 0x000fea0003800000 */
[----:B--2---:R-:W2:Y:S02]  /*1250*/  ATOMG.E.CAS.STRONG.GPU PT, R6, [R12], R16, R17 ;  /* 0x000000100c0673a9 */ /* 0x004ea400001ee111 */
[----:B--2---:R-:W-:-:S13]  /*1260*/  ISETP.NE.AND P0, PT, R6, R17, PT ;  /* 0x000000110600720c */ /* 0x004fda0003f05270 */
[----:B------:R-:W-:Y:S05]  /*1270*/  @!P0 BRA `(.L_x_50) ;  /* 0xfffffffc00f08947 */ /* 0x000fea000383ffff */
[----:B------:R-:W-:Y:S05]  /*1280*/  BSYNC B1 ;  /* 0x0000000000017941 */ /* 0x000fea0003800000 */
.L_x_49:
        /* <DEDUP_REMOVED lines=25> */
.L_x_52:
[----:B------:R0:W-:Y:S02]  /*1420*/  STG.E desc[UR4][R14.64], R7 ;  /* 0x000000070e007986 */ /* 0x0001e4000c101904 */
.L_x_53:
[----:B------:R-:W-:Y:S05]  /*1430*/  BSYNC.RECONVERGENT B1 ;  /* 0x0000000000017941 */ /* 0x000fea0003800200 */
.L_x_51:
[----:B------:R-:W-:-:S05]  /*1440*/  MOV R11, 0xffffffff ;  /* 0xffffffff000b7802 */ /* 0x000fca0000000f00 */
[----:B------:R2:W5:Y:S02]  /*1450*/  ATOMG.E.EXCH.STRONG.GPU PT, RZ, desc[UR4][R12.64], R11 ;  /* 0x8000000b0cff79a8 */ /* 0x000564000c1ef104 */
.L_x_48:
[----:B------:R-:W-:Y:S05]  /*1460*/  BSYNC B0 ;  /* 0x0000000000007941 */ /* 0x000fea0003800000 */
.L_x_47:
[----:B------:R-:W-:-:S13]  /*1470*/  PLOP3.LUT P2, PT, P2, P3, PT, 0x80, 0x8 ;  /* 0x000000000008781c */ /* 0x000fda0001747070 */
[----:B------:R-:W-:Y:S05]  /*1480*/  @!P2 EXIT ;  /* 0x000000000000a94d */ /* 0x000fea0003800000 */
[----:B--234-:R-:W2:Y:S01]  /*1490*/  LDC.64 R12, c[0x0][0x3a8] ;  /* 0x0000ea00ff0c7b82 */ /* 0x01cea20000000a00 */
[----:B------:R-:W-:Y:S01]  /*14a0*/  BSSY B0, `(.L_x_54) ;  /* 0x0000007000007945 */ /* 0x000fe20003800000 */
[----:B------:R-:W-:Y:S01]  /*14b0*/  IMAD R17, R9, UR8, R10 ;  /* 0x0000000809117c24 */ /* 0x000fe2000f8e020a */
[----:B------:R-:W-:-:S07]  /*14c0*/  MOV R16, 0xffffffff ;  /* 0xffffffff00107802 */ /* 0x000fce0000000f00 */
.L_x_55:
[----:B------:R-:W-:Y:S05]  /*14d0*/  YIELD ;  /* 0x0000000000007946 */ /* 0x000fea0003800000 */
[----:B--2---:R-:W2:Y:S02]  /*14e0*/  ATOMG.E.CAS.STRONG.GPU PT, R0, [R12], R16, R17 ;  /* 0x000000100c0073a9 */ /* 0x004ea400001ee111 */
[----:B--2---:R-:W-:-:S13]  /*14f0*/  ISETP.NE.AND P0, PT, R0, R17, PT ;  /* 0x000000110000720c */ /* 0x004fda0003f05270 */
[----:B------:R-:W-:Y:S05]  /*1500*/  @!P0 BRA `(.L_x_55) ;  /* 0xfffffffc00f08947 */ /* 0x000fea000383ffff */
[----:B------:R-:W-:Y:S05]  /*1510*/  BSYNC B0 ;  /* 0x0000000000007941 */ /* 0x000fea0003800000 */
.L_x_54:
        /* <DEDUP_REMOVED lines=13> */
[C---:B--2---:R-:W-:Y:S01]  /*15f0*/  FADD R6, -R0.reuse, R5 ;  /* 0x0000000500067221 */ /* 0x044fe20000000100 */
[----:B---3--:R-:W-:Y:S01]  /*1600*/  FADD R10, -R0, R3 ;  /* 0x00000003000a7221 */ /* 0x008fe20000000100 */
[C---:B------:R-:W-:Y:S01]  /*1610*/  FADD R0, -R9.reuse, R4 ;  /* 0x0000000409007221 */ /* 0x040fe20000000100 */
[----:B------:R-:W-:Y:S01]  /*1620*/  FADD R8, -R9, R2 ;  /* 0x0000000209087221 */ /* 0x000fe20000000100 */
[----:B------:R-:W-:Y:S01]  /*1630*/  FMUL R9, R6, R6 ;  /* 0x0000000606097220 */ /* 0x000fe20000400000 */
[----:B------:R-:W-:-:S03]  /*1640*/  FMUL R5, R10, R10 ;  /* 0x0000000a0a057220 */ /* 0x000fc60000400000 */
[----:B------:R-:W-:Y:S01]  /*1650*/  FFMA R9, R0, R0, R9 ;  /* 0x0000000000097223 */ /* 0x000fe20000000009 */
[----:B------:R-:W-:-:S05]  /*1660*/  FFMA R8, R8, R8, R5 ;  /* 0x0000000808087223 */ /* 0x000fca0000000005 */
[----:B------:R-:W-:-:S13]  /*1670*/  FSETP.GEU.AND P0, PT, R9, R8, PT ;  /* 0x000000080900720b */ /* 0x000fda0003f0e000 */
[----:B------:R-:W-:Y:S05]  /*1680*/  @P0 BRA `(.L_x_58) ;  /* 0x00000000000c0947 */ /* 0x000fea0003800000 */
[----:B------:R1:W-:Y:S01]  /*1690*/  STG.E desc[UR4][R14.64], R7 ;  /* 0x000000070e007986 */ /* 0x0003e2000c101904 */
[----:B------:R-:W-:Y:S05]  /*16a0*/  BRA `(.L_x_58) ;  /* 0x0000000000047947 */ /* 0x000fea0003800000 */
.L_x_57:
[----:B------:R0:W-:Y:S02]  /*16b0*/  STG.E desc[UR4][R14.64], R7 ;  /* 0x000000070e007986 */ /* 0x0001e4000c101904 */
.L_x_58:
[----:B------:R-:W-:Y:S05]  /*16c0*/  BSYNC.RECONVERGENT B0 ;  /* 0x0000000000007941 */ /* 0x000fea0003800200 */
.L_x_56:
[----:B------:R-:W-:-:S05]  /*16d0*/  MOV R3, 0xffffffff ;  /* 0xffffffff00037802 */ /* 0x000fca0000000f00 */
[----:B------:R-:W-:Y:S01]  /*16e0*/  ATOMG.E.EXCH.STRONG.GPU PT, RZ, desc[UR4][R12.64], R3 ;  /* 0x800000030cff79a8 */ /* 0x000fe2000c1ef104 */
[----:B------:R-:W-:Y:S05]  /*16f0*/  EXIT ;  /* 0x000000000000794d */ /* 0x000fea0003800000 */
.L_x_59:
        /* <DEDUP_REMOVED lines=16> */
.L_x_61:


//--------------------- .nv.shared.reserved.0     --------------------------
	.section	.nv.shared.reserved.0,"aw",@nobits
	.weak		__nv_reservedSMEM_offset_0_alias
	.size		__nv_reservedSMEM_offset_0_alias, 0, 64
	.other		__nv_reservedSMEM_offset_0_alias,@"STO_CUDA_RESERVED_SHARED STV_DEFAULT"
__nv_reservedSMEM_offset_0_alias:
	.zero		0
	.zero		64


//--------------------- .nv.constant0._Z4drawP7mypointPfS1_ii --------------------------
	.section	.nv.constant0._Z4drawP7mypointPfS1_ii,"a",@progbits
	.sectionflags	@""
	.align	4
.nv.constant0._Z4drawP7mypointPfS1_ii:
	.zero		928


//--------------------- .nv.constant0._Z15KerneljumpFloodiiPK6float2PiS2_iS2_ --------------------------
	.section	.nv.constant0._Z15KerneljumpFloodiiPK6float2PiS2_iS2_,"a",@progbits
	.sectionflags	@""
	.align	4
.nv.constant0._Z15KerneljumpFloodiiPK6float2PiS2_iS2_:
	.zero		944


//--------------------- SYMBOLS --------------------------

	.type		.nv.reservedSmem.offset0,@object
	.size		.nv.reservedSmem.offset0,0x4
